//
// Generated by NVIDIA NVVM Compiler
//
// Compiler Build ID: CL-36424714
// Cuda compilation tools, release 13.0, V13.0.88
// Based on NVVM 20.0.0
//

.version 9.0
.target sm_100
.address_size 64

	// .globl	_Z21layernorm_fp16_kernelP6__halfPKS_S2_S2_iif
// _ZZ21layernorm_fp16_kernelP6__halfPKS_S2_S2_iifE6s_mean has been demoted
// _ZZ21layernorm_fp16_kernelP6__halfPKS_S2_S2_iifE9s_inv_std has been demoted
// _ZZ14blockReduceSumfE6shared has been demoted

.visible .entry _Z21layernorm_fp16_kernelP6__halfPKS_S2_S2_iif(
	.param .u64 .ptr .align 1 _Z21layernorm_fp16_kernelP6__halfPKS_S2_S2_iif_param_0,
	.param .u64 .ptr .align 1 _Z21layernorm_fp16_kernelP6__halfPKS_S2_S2_iif_param_1,
	.param .u64 .ptr .align 1 _Z21layernorm_fp16_kernelP6__halfPKS_S2_S2_iif_param_2,
	.param .u64 .ptr .align 1 _Z21layernorm_fp16_kernelP6__halfPKS_S2_S2_iif_param_3,
	.param .u32 _Z21layernorm_fp16_kernelP6__halfPKS_S2_S2_iif_param_4,
	.param .u32 _Z21layernorm_fp16_kernelP6__halfPKS_S2_S2_iif_param_5,
	.param .f32 _Z21layernorm_fp16_kernelP6__halfPKS_S2_S2_iif_param_6
)
{
	.reg .pred 	%p<40>;
	.reg .b16 	%rs<14>;
	.reg .b32 	%r<72>;
	.reg .b32 	%f<93>;
	.reg .b64 	%rd<42>;
	// demoted variable
	.shared .align 4 .f32 _ZZ21layernorm_fp16_kernelP6__halfPKS_S2_S2_iifE6s_mean;
	// demoted variable
	.shared .align 4 .f32 _ZZ21layernorm_fp16_kernelP6__halfPKS_S2_S2_iifE9s_inv_std;
	// demoted variable
	.shared .align 4 .b8 _ZZ14blockReduceSumfE6shared[128];
	ld.param.u64 	%rd9, [_Z21layernorm_fp16_kernelP6__halfPKS_S2_S2_iif_param_0];
	ld.param.u64 	%rd6, [_Z21layernorm_fp16_kernelP6__halfPKS_S2_S2_iif_param_1];
	ld.param.u64 	%rd7, [_Z21layernorm_fp16_kernelP6__halfPKS_S2_S2_iif_param_2];
	ld.param.u64 	%rd8, [_Z21layernorm_fp16_kernelP6__halfPKS_S2_S2_iif_param_3];
	ld.param.u32 	%r20, [_Z21layernorm_fp16_kernelP6__halfPKS_S2_S2_iif_param_4];
	ld.param.u32 	%r19, [_Z21layernorm_fp16_kernelP6__halfPKS_S2_S2_iif_param_5];
	ld.param.f32 	%f18, [_Z21layernorm_fp16_kernelP6__halfPKS_S2_S2_iif_param_6];
	cvta.to.global.u64 	%rd1, %rd9;
	cvta.to.global.u64 	%rd2, %rd8;
	cvta.to.global.u64 	%rd3, %rd7;
	mov.u32 	%r69, %tid.x;
	mov.u32 	%r2, %ctaid.x;
	setp.ge.s32 	%p1, %r2, %r20;
	@%p1 bra 	$L__BB0_25;
	cvta.to.global.u64 	%rd10, %rd6;
	mul.lo.s32 	%r21, %r19, %r2;
	cvt.s64.s32 	%rd4, %r21;
	mul.wide.s32 	%rd11, %r21, 2;
	add.s64 	%rd5, %rd10, %rd11;
	setp.ge.s32 	%p2, %r69, %r19;
	mov.f32 	%f88, 0f00000000;
	mov.f32 	%f89, %f88;
	@%p2 bra 	$L__BB0_4;
	mov.f32 	%f89, 0f00000000;
	mov.u32 	%r3, %ntid.x;
	mov.u32 	%r67, %r69;
	mov.f32 	%f88, %f89;
$L__BB0_3:
	mul.wide.s32 	%rd12, %r67, 2;
	add.s64 	%rd13, %rd5, %rd12;
	ld.global.u16 	%rs1, [%rd13];
	// begin inline asm
	{  cvt.f32.f16 %f21, %rs1;}

	// end inline asm
	add.f32 	%f88, %f88, %f21;
	fma.rn.f32 	%f89, %f21, %f21, %f89;
	add.s32 	%r67, %r67, %r3;
	setp.lt.s32 	%p3, %r67, %r19;
	@%p3 bra 	$L__BB0_3;
$L__BB0_4:
	and.b32  	%r6, %r69, 31;
	mov.b32 	%r22, %f88;
	shfl.sync.down.b32	%r23|%p4, %r22, 16, 31, -1;
	mov.b32 	%f22, %r23;
	add.f32 	%f23, %f88, %f22;
	mov.b32 	%r24, %f23;
	shfl.sync.down.b32	%r25|%p5, %r24, 8, 31, -1;
	mov.b32 	%f24, %r25;
	add.f32 	%f25, %f23, %f24;
	mov.b32 	%r26, %f25;
	shfl.sync.down.b32	%r27|%p6, %r26, 4, 31, -1;
	mov.b32 	%f26, %r27;
	add.f32 	%f27, %f25, %f26;
	mov.b32 	%r28, %f27;
	shfl.sync.down.b32	%r29|%p7, %r28, 2, 31, -1;
	mov.b32 	%f28, %r29;
	add.f32 	%f29, %f27, %f28;
	mov.b32 	%r30, %f29;
	shfl.sync.down.b32	%r31|%p8, %r30, 1, 31, -1;
	mov.b32 	%f30, %r31;
	add.f32 	%f7, %f29, %f30;
	setp.ne.s32 	%p9, %r6, 0;
	shr.u32 	%r32, %r69, 3;
	and.b32  	%r33, %r32, 124;
	mov.u32 	%r34, _ZZ14blockReduceSumfE6shared;
	add.s32 	%r7, %r34, %r33;
	@%p9 bra 	$L__BB0_6;
	st.shared.f32 	[%r7], %f7;
$L__BB0_6:
	bar.sync 	0;
	mov.u32 	%r8, %ntid.x;
	shr.u32 	%r9, %r8, 5;
	setp.ge.u32 	%p10, %r69, %r9;
	shl.b32 	%r35, %r6, 2;
	add.s32 	%r10, %r34, %r35;
	mov.f32 	%f91, 0f00000000;
	@%p10 bra 	$L__BB0_8;
	ld.shared.f32 	%f91, [%r10];
$L__BB0_8:
	setp.gt.u32 	%p11, %r69, 31;
	@%p11 bra 	$L__BB0_10;
	mov.b32 	%r37, %f91;
	shfl.sync.down.b32	%r38|%p12, %r37, 16, 31, -1;
	mov.b32 	%f32, %r38;
	add.f32 	%f33, %f91, %f32;
	mov.b32 	%r39, %f33;
	shfl.sync.down.b32	%r40|%p13, %r39, 8, 31, -1;
	mov.b32 	%f34, %r40;
	add.f32 	%f35, %f33, %f34;
	mov.b32 	%r41, %f35;
	shfl.sync.down.b32	%r42|%p14, %r41, 4, 31, -1;
	mov.b32 	%f36, %r42;
	add.f32 	%f37, %f35, %f36;
	mov.b32 	%r43, %f37;
	shfl.sync.down.b32	%r44|%p15, %r43, 2, 31, -1;
	mov.b32 	%f38, %r44;
	add.f32 	%f39, %f37, %f38;
	mov.b32 	%r45, %f39;
	shfl.sync.down.b32	%r46|%p16, %r45, 1, 31, -1;
	mov.b32 	%f40, %r46;
	add.f32 	%f91, %f39, %f40;
$L__BB0_10:
	setp.ne.s32 	%p17, %r6, 0;
	mov.b32 	%r47, %f89;
	shfl.sync.down.b32	%r48|%p18, %r47, 16, 31, -1;
	mov.b32 	%f41, %r48;
	add.f32 	%f42, %f89, %f41;
	mov.b32 	%r49, %f42;
	shfl.sync.down.b32	%r50|%p19, %r49, 8, 31, -1;
	mov.b32 	%f43, %r50;
	add.f32 	%f44, %f42, %f43;
	mov.b32 	%r51, %f44;
	shfl.sync.down.b32	%r52|%p20, %r51, 4, 31, -1;
	mov.b32 	%f45, %r52;
	add.f32 	%f46, %f44, %f45;
	mov.b32 	%r53, %f46;
	shfl.sync.down.b32	%r54|%p21, %r53, 2, 31, -1;
	mov.b32 	%f47, %r54;
	add.f32 	%f48, %f46, %f47;
	mov.b32 	%r55, %f48;
	shfl.sync.down.b32	%r56|%p22, %r55, 1, 31, -1;
	mov.b32 	%f49, %r56;
	add.f32 	%f12, %f48, %f49;
	@%p17 bra 	$L__BB0_12;
	st.shared.f32 	[%r7], %f12;
$L__BB0_12:
	setp.ge.u32 	%p23, %r69, %r9;
	bar.sync 	0;
	mov.f32 	%f92, 0f00000000;
	@%p23 bra 	$L__BB0_14;
	ld.shared.f32 	%f92, [%r10];
$L__BB0_14:
	setp.gt.u32 	%p24, %r69, 31;
	@%p24 bra 	$L__BB0_17;
	mov.b32 	%r57, %f92;
	shfl.sync.down.b32	%r58|%p25, %r57, 16, 31, -1;
	mov.b32 	%f51, %r58;
	add.f32 	%f52, %f92, %f51;
	mov.b32 	%r59, %f52;
	shfl.sync.down.b32	%r60|%p26, %r59, 8, 31, -1;
	mov.b32 	%f53, %r60;
	add.f32 	%f54, %f52, %f53;
	mov.b32 	%r61, %f54;
	shfl.sync.down.b32	%r62|%p27, %r61, 4, 31, -1;
	mov.b32 	%f55, %r62;
	add.f32 	%f56, %f54, %f55;
	mov.b32 	%r63, %f56;
	shfl.sync.down.b32	%r64|%p28, %r63, 2, 31, -1;
	mov.b32 	%f57, %r64;
	add.f32 	%f58, %f56, %f57;
	mov.b32 	%r65, %f58;
	shfl.sync.down.b32	%r66|%p29, %r65, 1, 31, -1;
	mov.b32 	%f59, %r66;
	add.f32 	%f15, %f58, %f59;
	setp.ne.s32 	%p30, %r69, 0;
	@%p30 bra 	$L__BB0_17;
	cvt.rn.f32.s32 	%f60, %r19;
	div.rn.f32 	%f61, %f91, %f60;
	div.rn.f32 	%f62, %f15, %f60;
	mul.f32 	%f63, %f61, %f61;
	sub.f32 	%f64, %f62, %f63;
	setp.lt.f32 	%p31, %f64, 0f00000000;
	selp.f32 	%f65, 0f00000000, %f64, %p31;
	st.shared.f32 	[_ZZ21layernorm_fp16_kernelP6__halfPKS_S2_S2_iifE6s_mean], %f61;
	add.f32 	%f66, %f18, %f65;
	rsqrt.approx.f32 	%f67, %f66;
	st.shared.f32 	[_ZZ21layernorm_fp16_kernelP6__halfPKS_S2_S2_iifE9s_inv_std], %f67;
$L__BB0_17:
	setp.ge.s32 	%p32, %r69, %r19;
	bar.sync 	0;
	ld.shared.f32 	%f16, [_ZZ21layernorm_fp16_kernelP6__halfPKS_S2_S2_iifE6s_mean];
	ld.shared.f32 	%f17, [_ZZ21layernorm_fp16_kernelP6__halfPKS_S2_S2_iifE9s_inv_std];
	@%p32 bra 	$L__BB0_25;
	setp.ne.s64 	%p33, %rd7, 0;
	@%p33 bra 	$L__BB0_22;
	setp.eq.s64 	%p37, %rd8, 0;
	@%p37 bra 	$L__BB0_20;
	bra.uni 	$L__BB0_21;
$L__BB0_20:
	cvt.s64.s32 	%rd36, %r69;
	mul.wide.s32 	%rd37, %r69, 2;
	add.s64 	%rd38, %rd5, %rd37;
	ld.global.u16 	%rs12, [%rd38];
	// begin inline asm
	{  cvt.f32.f16 %f83, %rs12;}

	// end inline asm
	sub.f32 	%f85, %f83, %f16;
	mul.f32 	%f84, %f17, %f85;
	// begin inline asm
	{  cvt.rn.f16.f32 %rs13, %f84;}

	// end inline asm
	add.s64 	%rd39, %rd36, %rd4;
	shl.b64 	%rd40, %rd39, 1;
	add.s64 	%rd41, %rd1, %rd40;
	st.global.u16 	[%rd41], %rs13;
	add.s32 	%r69, %r69, %r8;
	setp.lt.s32 	%p39, %r69, %r19;
	@%p39 bra 	$L__BB0_20;
	bra.uni 	$L__BB0_25;
$L__BB0_21:
	cvt.s64.s32 	%rd29, %r69;
	mul.wide.s32 	%rd30, %r69, 2;
	add.s64 	%rd31, %rd5, %rd30;
	ld.global.u16 	%rs9, [%rd31];
	// begin inline asm
	{  cvt.f32.f16 %f79, %rs9;}

	// end inline asm
	sub.f32 	%f82, %f79, %f16;
	add.s64 	%rd32, %rd2, %rd30;
	ld.global.u16 	%rs10, [%rd32];
	// begin inline asm
	{  cvt.f32.f16 %f80, %rs10;}

	// end inline asm
	fma.rn.f32 	%f81, %f17, %f82, %f80;
	// begin inline asm
	{  cvt.rn.f16.f32 %rs11, %f81;}

	// end inline asm
	add.s64 	%rd33, %rd29, %rd4;
	shl.b64 	%rd34, %rd33, 1;
	add.s64 	%rd35, %rd1, %rd34;
	st.global.u16 	[%rd35], %rs11;
	add.s32 	%r69, %r69, %r8;
	setp.lt.s32 	%p38, %r69, %r19;
	@%p38 bra 	$L__BB0_21;
	bra.uni 	$L__BB0_25;
$L__BB0_22:
	setp.eq.s64 	%p34, %rd8, 0;
	@%p34 bra 	$L__BB0_23;
	bra.uni 	$L__BB0_24;
$L__BB0_23:
	cvt.s64.s32 	%rd22, %r69;
	mul.wide.s32 	%rd23, %r69, 2;
	add.s64 	%rd24, %rd5, %rd23;
	ld.global.u16 	%rs6, [%rd24];
	// begin inline asm
	{  cvt.f32.f16 %f74, %rs6;}

	// end inline asm
	sub.f32 	%f77, %f74, %f16;
	mul.f32 	%f78, %f17, %f77;
	add.s64 	%rd25, %rd3, %rd23;
	ld.global.u16 	%rs7, [%rd25];
	// begin inline asm
	{  cvt.f32.f16 %f75, %rs7;}

	// end inline asm
	mul.f32 	%f76, %f78, %f75;
	// begin inline asm
	{  cvt.rn.f16.f32 %rs8, %f76;}

	// end inline asm
	add.s64 	%rd26, %rd22, %rd4;
	shl.b64 	%rd27, %rd26, 1;
	add.s64 	%rd28, %rd1, %rd27;
	st.global.u16 	[%rd28], %rs8;
	add.s32 	%r69, %r69, %r8;
	setp.lt.s32 	%p36, %r69, %r19;
	@%p36 bra 	$L__BB0_23;
	bra.uni 	$L__BB0_25;
$L__BB0_24:
	cvt.s64.s32 	%rd14, %r69;
	mul.wide.s32 	%rd15, %r69, 2;
	add.s64 	%rd16, %rd5, %rd15;
	ld.global.u16 	%rs2, [%rd16];
	// begin inline asm
	{  cvt.f32.f16 %f68, %rs2;}

	// end inline asm
	sub.f32 	%f72, %f68, %f16;
	mul.f32 	%f73, %f17, %f72;
	add.s64 	%rd17, %rd3, %rd15;
	ld.global.u16 	%rs3, [%rd17];
	// begin inline asm
	{  cvt.f32.f16 %f69, %rs3;}

	// end inline asm
	add.s64 	%rd18, %rd2, %rd15;
	ld.global.u16 	%rs4, [%rd18];
	// begin inline asm
	{  cvt.f32.f16 %f70, %rs4;}

	// end inline asm
	fma.rn.f32 	%f71, %f73, %f69, %f70;
	// begin inline asm
	{  cvt.rn.f16.f32 %rs5, %f71;}

	// end inline asm
	add.s64 	%rd19, %rd14, %rd4;
	shl.b64 	%rd20, %rd19, 1;
	add.s64 	%rd21, %rd1, %rd20;
	st.global.u16 	[%rd21], %rs5;
	add.s32 	%r69, %r69, %r8;
	setp.lt.s32 	%p35, %r69, %r19;
	@%p35 bra 	$L__BB0_24;
$L__BB0_25:
	ret;

}


// ===== COMPILED SASS (sm_100) =====

	.target	sm_100

	.elftype	@"ET_EXEC"


//--------------------- .note.nv.tkinfo           --------------------------
	.section	.note.nv.tkinfo,"",@"SHT_NOTE"
	.sectionflags	@"SHF_NOTE_NV_TKINFO"
	.tkinfo
        /*0018*/ 	.word	0x00000002
        /*0030*/ 	.string	""
        /*0030*/ 	.string	"ptxas"
        /*0030*/ 	.string	"Cuda compilation tools, release 13.0, V13.0.88"
        /*0030*/ 	.string	"Build cuda_13.0.r13.0/compiler.36424714_0"
        /*0030*/ 	.string	"-arch sm_100 -m 64 "



//--------------------- .note.nv.cuinfo           --------------------------
	.section	.note.nv.cuinfo,"",@"SHT_NOTE"
	.sectionflags	@"SHF_NOTE_NV_CUINFO"
        /*0018*/ 	.short	0x0002
        /*001a*/ 	.short	0x0064
        /*001c*/ 	.short	0x0082
	.zero		2


//--------------------- .nv.info                  --------------------------
	.section	.nv.info,"",@"SHT_CUDA_INFO"
	.align	4


	//----- nvinfo : EIATTR_REGCOUNT
	.align		4
        /*0000*/ 	.byte	0x04, 0x2f
        /*0002*/ 	.short	(.L_1 - .L_0)
	.align		4
.L_0:
        /*0004*/ 	.word	index@(_Z21layernorm_fp16_kernelP6__halfPKS_S2_S2_iif)
        /*0008*/ 	.word	0x0000001a


	//----- nvinfo : EIATTR_FRAME_SIZE
	.align		4
.L_1:
        /*000c*/ 	.byte	0x04, 0x11
        /*000e*/ 	.short	(.L_3 - .L_2)
	.align		4
.L_2:
        /*0010*/ 	.word	index@($__internal_0_$__cuda_sm3x_div_rn_noftz_f32_slowpath)
        /*0014*/ 	.word	0x00000000


	//----- nvinfo : EIATTR_FRAME_SIZE
	.align		4
.L_3:
        /*0018*/ 	.byte	0x04, 0x11
        /*001a*/ 	.short	(.L_5 - .L_4)
	.align		4
.L_4:
        /*001c*/ 	.word	index@(_Z21layernorm_fp16_kernelP6__halfPKS_S2_S2_iif)
        /*0020*/ 	.word	0x00000000


	//----- nvinfo : EIATTR_MIN_STACK_SIZE
	.align		4
.L_5:
        /*0024*/ 	.byte	0x04, 0x12
        /*0026*/ 	.short	(.L_7 - .L_6)
	.align		4
.L_6:
        /*0028*/ 	.word	index@(_Z21layernorm_fp16_kernelP6__halfPKS_S2_S2_iif)
        /*002c*/ 	.word	0x00000000
.L_7:


//--------------------- .nv.compat                --------------------------
	.section	.nv.compat,"",@"SHT_CUDA_COMPAT_INFO"
	.align	4
        /*0000*/ 	.byte	0x02, 0x09, 0x00, 0x00, 0x02, 0x02, 0x01, 0x00, 0x02, 0x05, 0x05, 0x00, 0x03, 0x07, 0x01, 0x01
        /*0010*/ 	.byte	0x02, 0x03, 0x00, 0x00, 0x02, 0x06, 0x01, 0x00, 0x04, 0x0b, 0x08, 0x00, 0x01, 0x00, 0x00, 0x00
        /*0020*/ 	.byte	0x00, 0x00, 0x00, 0x00


//--------------------- .nv.info._Z21layernorm_fp16_kernelP6__halfPKS_S2_S2_iif --------------------------
	.section	.nv.info._Z21layernorm_fp16_kernelP6__halfPKS_S2_S2_iif,"",@"SHT_CUDA_INFO"
	.sectionflags	@""
	.align	4


	//----- nvinfo : EIATTR_CUDA_API_VERSION
	.align		4
        /*0000*/ 	.byte	0x04, 0x37
        /*0002*/ 	.short	(.L_9 - .L_8)
.L_8:
        /*0004*/ 	.word	0x00000082


	//----- nvinfo : EIATTR_KPARAM_INFO
	.align		4
.L_9:
        /*0008*/ 	.byte	0x04, 0x17
        /*000a*/ 	.short	(.L_11 - .L_10)
.L_10:
        /*000c*/ 	.word	0x00000000
        /*0010*/ 	.short	0x0006
        /*0012*/ 	.short	0x0028
        /*0014*/ 	.byte	0x00, 0xf0, 0x11, 0x00


	//----- nvinfo : EIATTR_KPARAM_INFO
	.align		4
.L_11:
        /*0018*/ 	.byte	0x04, 0x17
        /*001a*/ 	.short	(.L_13 - .L_12)
.L_12:
        /*001c*/ 	.word	0x00000000
        /*0020*/ 	.short	0x0005
        /*0022*/ 	.short	0x0024
        /*0024*/ 	.byte	0x00, 0xf0, 0x11, 0x00


	//----- nvinfo : EIATTR_KPARAM_INFO
	.align		4
.L_13:
        /*0028*/ 	.byte	0x04, 0x17
        /*002a*/ 	.short	(.L_15 - .L_14)
.L_14:
        /*002c*/ 	.word	0x00000000
        /*0030*/ 	.short	0x0004
        /*0032*/ 	.short	0x0020
        /*0034*/ 	.byte	0x00, 0xf0, 0x11, 0x00


	//----- nvinfo : EIATTR_KPARAM_INFO
	.align		4
.L_15:
        /*0038*/ 	.byte	0x04, 0x17
        /*003a*/ 	.short	(.L_17 - .L_16)
.L_16:
        /*003c*/ 	.word	0x00000000
        /*0040*/ 	.short	0x0003
        /*0042*/ 	.short	0x0018
        /*0044*/ 	.byte	0x00, 0xf5, 0x21, 0x00


	//----- nvinfo : EIATTR_KPARAM_INFO
	.align		4
.L_17:
        /*0048*/ 	.byte	0x04, 0x17
        /*004a*/ 	.short	(.L_19 - .L_18)
.L_18:
        /*004c*/ 	.word	0x00000000
        /*0050*/ 	.short	0x0002
        /*0052*/ 	.short	0x0010
        /*0054*/ 	.byte	0x00, 0xf5, 0x21, 0x00


	//----- nvinfo : EIATTR_KPARAM_INFO
	.align		4
.L_19:
        /*0058*/ 	.byte	0x04, 0x17
        /*005a*/ 	.short	(.L_21 - .L_20)
.L_20:
        /*005c*/ 	.word	0x00000000
        /*0060*/ 	.short	0x0001
        /*0062*/ 	.short	0x0008
        /*0064*/ 	.byte	0x00, 0xf5, 0x21, 0x00


	//----- nvinfo : EIATTR_KPARAM_INFO
	.align		4
.L_21:
        /*0068*/ 	.byte	0x04, 0x17
        /*006a*/ 	.short	(.L_23 - .L_22)
.L_22:
        /*006c*/ 	.word	0x00000000
        /*0070*/ 	.short	0x0000
        /*0072*/ 	.short	0x0000
        /*0074*/ 	.byte	0x00, 0xf5, 0x21, 0x00


	//----- nvinfo : EIATTR_SPARSE_MMA_MASK
	.align		4
.L_23:
        /*0078*/ 	.byte	0x03, 0x50
        /*007a*/ 	.short	0x0000


	//----- nvinfo : EIATTR_MAXREG_COUNT
	.align		4
        /*007c*/ 	.byte	0x03, 0x1b
        /*007e*/ 	.short	0x00ff


	//----- nvinfo : EIATTR_NUM_BARRIERS
	.align		4
        /*0080*/ 	.byte	0x02, 0x4c
        /*0082*/ 	.byte	0x01
	.zero		1


	//----- nvinfo : EIATTR_MERCURY_ISA_VERSION
	.align		4
        /*0084*/ 	.byte	0x03, 0x5f
        /*0086*/ 	.short	0x0101


	//----- nvinfo : EIATTR_COOP_GROUP_MASK_REGIDS
	.align		4
        /*0088*/ 	.byte	0x04, 0x29
        /*008a*/ 	.short	(.L_25 - .L_24)


	//   ....[0]....
.L_24:
        /*008c*/ 	.word	0xffffffff


	//   ....[1]....
        /*0090*/ 	.word	0xffffffff


	//   ....[2]....
        /*0094*/ 	.word	0xffffffff


	//   ....[3]....
        /*0098*/ 	.word	0xffffffff


	//   ....[4]....
        /*009c*/ 	.word	0xffffffff


	//   ....[5]....
        /*00a0*/ 	.word	0xffffffff


	//   ....[6]....
        /*00a4*/ 	.word	0xffffffff


	//   ....[7]....
        /*00a8*/ 	.word	0xffffffff


	//   ....[8]....
        /*00ac*/ 	.word	0xffffffff


	//   ....[9]....
        /*00b0*/ 	.word	0xffffffff


	//   ....[10]....
        /*00b4*/ 	.word	0xffffffff


	//   ....[11]....
        /*00b8*/ 	.word	0xffffffff


	//   ....[12]....
        /*00bc*/ 	.word	0xffffffff


	//   ....[13]....
        /*00c0*/ 	.word	0xffffffff


	//   ....[14]....
        /*00c4*/ 	.word	0xffffffff


	//   ....[15]....
        /*00c8*/ 	.word	0xffffffff


	//   ....[16]....
        /*00cc*/ 	.word	0xffffffff


	//   ....[17]....
        /*00d0*/ 	.word	0xffffffff


	//   ....[18]....
        /*00d4*/ 	.word	0xffffffff


	//   ....[19]....
        /*00d8*/ 	.word	0xffffffff


	//   ....[20]....
        /*00dc*/ 	.word	0x05000010


	//   ....[21]....
        /*00e0*/ 	.word	0x05000010


	//   ....[22]....
        /*00e4*/ 	.word	0x05000010


	//   ....[23]....
        /*00e8*/ 	.word	0x05000010


	//   ....[24]....
        /*00ec*/ 	.word	0x05000010


	//   ....[25]....
        /*00f0*/ 	.word	0x05000010


	//   ....[26]....
        /*00f4*/ 	.word	0x05000010


	//   ....[27]....
        /*00f8*/ 	.word	0x05000010


	//   ....[28]....
        /*00fc*/ 	.word	0x05000010


	//   ....[29]....
        /*0100*/ 	.word	0x05000010


	//   ....[30]....
        /*0104*/ 	.word	0x05000010


	//   ....[31]....
        /*0108*/ 	.word	0x05000010


	//   ....[32]....
        /*010c*/ 	.word	0x05000010


	//   ....[33]....
        /*0110*/ 	.word	0x05000010


	//   ....[34]....
        /*0114*/ 	.word	0x05000010


	//----- nvinfo : EIATTR_COOP_GROUP_INSTR_OFFSETS
	.align		4
.L_25:
        /*0118*/ 	.byte	0x04, 0x28
        /*011a*/ 	.short	(.L_27 - .L_26)


	//   ....[0]....
.L_26:
        /*011c*/ 	.word	0x000001d0


	//   ....[1]....
        /*0120*/ 	.word	0x00000270


	//   ....[2]....
        /*0124*/ 	.word	0x000002a0


	//   ....[3]....
        /*0128*/ 	.word	0x000002e0


	//   ....[4]....
        /*012c*/ 	.word	0x00000310


	//   ....[5]....
        /*0130*/ 	.word	0x000003f0


	//   ....[6]....
        /*0134*/ 	.word	0x00000410


	//   ....[7]....
        /*0138*/ 	.word	0x00000430


	//   ....[8]....
        /*013c*/ 	.word	0x00000450


	//   ....[9]....
        /*0140*/ 	.word	0x00000470


	//   ....[10]....
        /*0144*/ 	.word	0x000004d0


	//   ....[11]....
        /*0148*/ 	.word	0x000004f0


	//   ....[12]....
        /*014c*/ 	.word	0x00000510


	//   ....[13]....
        /*0150*/ 	.word	0x00000530


	//   ....[14]....
        /*0154*/ 	.word	0x00000550


	//   ....[15]....
        /*0158*/ 	.word	0x000005f0


	//   ....[16]....
        /*015c*/ 	.word	0x00000610


	//   ....[17]....
        /*0160*/ 	.word	0x00000630


	//   ....[18]....
        /*0164*/ 	.word	0x00000650


	//   ....[19]....
        /*0168*/ 	.word	0x00000670


	//   ....[20]....
        /*016c*/ 	.word	0x00001010


	//   ....[21]....
        /*0170*/ 	.word	0x00001080


	//   ....[22]....
        /*0174*/ 	.word	0x000010f0


	//   ....[23]....
        /*0178*/ 	.word	0x00001160


	//   ....[24]....
        /*017c*/ 	.word	0x000011d0


	//   ....[25]....
        /*0180*/ 	.word	0x00001260


	//   ....[26]....
        /*0184*/ 	.word	0x00001300


	//   ....[27]....
        /*0188*/ 	.word	0x00001370


	//   ....[28]....
        /*018c*/ 	.word	0x000013e0


	//   ....[29]....
        /*0190*/ 	.word	0x00001450


	//   ....[30]....
        /*0194*/ 	.word	0x000014e0


	//   ....[31]....
        /*0198*/ 	.word	0x00001550


	//   ....[32]....
        /*019c*/ 	.word	0x000015c0


	//   ....[33]....
        /*01a0*/ 	.word	0x00001630


	//   ....[34]....
        /*01a4*/ 	.word	0x000016a0


	//----- nvinfo : EIATTR_VRC_CTA_INIT_COUNT
	.align		4
.L_27:
        /*01a8*/ 	.byte	0x02, 0x4a
	.zero		1
	.zero		1


	//----- nvinfo : EIATTR_EXIT_INSTR_OFFSETS
	.align		4
        /*01ac*/ 	.byte	0x04, 0x1c
        /*01ae*/ 	.short	(.L_29 - .L_28)


	//   ....[0]....
.L_28:
        /*01b0*/ 	.word	0x00000040


	//   ....[1]....
        /*01b4*/ 	.word	0x000009c0


	//   ....[2]....
        /*01b8*/ 	.word	0x00000ba0


	//   ....[3]....
        /*01bc*/ 	.word	0x00000c90


	//   ....[4]....
        /*01c0*/ 	.word	0x00000e80


	//   ....[5]....
        /*01c4*/ 	.word	0x00000fb0


	//----- nvinfo : EIATTR_CRS_STACK_SIZE
	.align		4
.L_29:
        /*01c8*/ 	.byte	0x04, 0x1e
        /*01ca*/ 	.short	(.L_31 - .L_30)
.L_30:
        /*01cc*/ 	.word	0x00000000


	//----- nvinfo : EIATTR_CBANK_PARAM_SIZE
	.align		4
.L_31:
        /*01d0*/ 	.byte	0x03, 0x19
        /*01d2*/ 	.short	0x002c


	//----- nvinfo : EIATTR_PARAM_CBANK
	.align		4
        /*01d4*/ 	.byte	0x04, 0x0a
        /*01d6*/ 	.short	(.L_33 - .L_32)
	.align		4
.L_32:
        /*01d8*/ 	.word	index@(.nv.constant0._Z21layernorm_fp16_kernelP6__halfPKS_S2_S2_iif)
        /*01dc*/ 	.short	0x0380
        /*01de*/ 	.short	0x002c


	//----- nvinfo : EIATTR_SW_WAR
	.align		4
.L_33:
        /*01e0*/ 	.byte	0x04, 0x36
        /*01e2*/ 	.short	(.L_35 - .L_34)
.L_34:
        /*01e4*/ 	.word	0x00000008
.L_35:


//--------------------- .nv.callgraph             --------------------------
	.section	.nv.callgraph,"",@"SHT_CUDA_CALLGRAPH"
	.align	4
	.sectionentsize	8
	.align		4
        /*0000*/ 	.word	0x00000000
	.align		4
        /*0004*/ 	.word	0xffffffff
	.align		4
        /*0008*/ 	.word	0x00000000
	.align		4
        /*000c*/ 	.word	0xfffffffe
	.align		4
        /*0010*/ 	.word	0x00000000
	.align		4
        /*0014*/ 	.word	0xfffffffd
	.align		4
        /*0018*/ 	.word	0x00000000
	.align		4
        /*001c*/ 	.word	0xfffffffc


//--------------------- .text._Z21layernorm_fp16_kernelP6__halfPKS_S2_S2_iif --------------------------
	.section	.text._Z21layernorm_fp16_kernelP6__halfPKS_S2_S2_iif,"ax",@progbits
	.align	128
        .global         _Z21layernorm_fp16_kernelP6__halfPKS_S2_S2_iif
        .type           _Z21layernorm_fp16_kernelP6__halfPKS_S2_S2_iif,@function
        .size           _Z21layernorm_fp16_kernelP6__halfPKS_S2_S2_iif,(.L_x_49 - _Z21layernorm_fp16_kernelP6__halfPKS_S2_S2_iif)
        .other          _Z21layernorm_fp16_kernelP6__halfPKS_S2_S2_iif,@"STO_CUDA_ENTRY STV_DEFAULT"
_Z21layernorm_fp16_kernelP6__halfPKS_S2_S2_iif:
.text._Z21layernorm_fp16_kernelP6__halfPKS_S2_S2_iif:
[----:B------:R-:W-:Y:S08]  /*0000*/  LDC R1, c[0x0][0x37c] ;  /* 0x0000df00ff017b82 */ /* 0x000ff00000000800 */
[----:B------:R-:W0:Y:S08]  /*0010*/  S2UR UR4, SR_CTAID.X ;  /* 0x00000000000479c3 */ /* 0x000e300000002500 */
[----:B------:R-:W0:Y:S02]  /*0020*/  LDC R0, c[0x0][0x3a0] ;  /* 0x0000e800ff007b82 */ /* 0x000e240000000800 */
[----:B0-----:R-:W-:-:S13]  /*0030*/  ISETP.LE.AND P0, PT, R0, UR4, PT ;  /* 0x0000000400007c0c */ /* 0x001fda000bf03270 */
[----:B------:R-:W-:Y:S05]  /*0040*/  @P0 EXIT ;  /* 0x000000000000094d */ /* 0x000fea0003800000 */
[----:B------:R-:W0:Y:S01]  /*0050*/  S2R R9, SR_TID.X ;  /* 0x0000000000097919 */ /* 0x000e220000002100 */
[----:B------:R-:W1:Y:S01]  /*0060*/  LDC R2, c[0x0][0x3a4] ;  /* 0x0000e900ff027b82 */ /* 0x000e620000000800 */
[----:B------:R-:W2:Y:S01]  /*0070*/  LDCU.64 UR6, c[0x0][0x358] ;  /* 0x00006b00ff0677ac */ /* 0x000ea20008000a00 */
[----:B------:R-:W-:Y:S01]  /*0080*/  BSSY.RECONVERGENT B0, `(.L_x_0) ;  /* 0x0000014000007945 */ /* 0x000fe20003800200 */
[----:B------:R-:W-:Y:S01]  /*0090*/  HFMA2 R3, -RZ, RZ, 0, 0 ;  /* 0x00000000ff037431 */ /* 0x000fe200000001ff */
[----:B------:R-:W-:-:S04]  /*00a0*/  MOV R0, RZ ;  /* 0x000000ff00007202 */ /* 0x000fc80000000f00 */
[----:B------:R-:W3:Y:S01]  /*00b0*/  LDC.64 R4, c[0x0][0x388] ;  /* 0x0000e200ff047b82 */ /* 0x000ee20000000a00 */
[----:B-1----:R-:W-:Y:S01]  /*00c0*/  IMAD R7, R2, UR4, RZ ;  /* 0x0000000402077c24 */ /* 0x002fe2000f8e02ff */
[----:B0-----:R-:W-:-:S03]  /*00d0*/  ISETP.GE.AND P0, PT, R9, R2, PT ;  /* 0x000000020900720c */ /* 0x001fc60003f06270 */
[----:B---3--:R-:W-:-:S10]  /*00e0*/  IMAD.WIDE R4, R7, 0x2, R4 ;  /* 0x0000000207047825 */ /* 0x008fd400078e0204 */
[----:B--2---:R-:W-:Y:S05]  /*00f0*/  @P0 BRA `(.L_x_1) ;  /* 0x0000000000300947 */ /* 0x004fea0003800000 */
[----:B------:R-:W0:Y:S01]  /*0100*/  LDC R6, c[0x0][0x360] ;  /* 0x0000d800ff067b82 */ /* 0x000e220000000800 */
[----:B------:R-:W-:Y:S01]  /*0110*/  IMAD.MOV.U32 R0, RZ, RZ, RZ ;  /* 0x000000ffff007224 */ /* 0x000fe200078e00ff */
[----:B------:R-:W-:Y:S01]  /*0120*/  MOV R13, R9 ;  /* 0x00000009000d7202 */ /* 0x000fe20000000f00 */
[----:B------:R-:W-:-:S07]  /*0130*/  IMAD.MOV.U32 R3, RZ, RZ, RZ ;  /* 0x000000ffff037224 */ /* 0x000fce00078e00ff */
.L_x_2:
[----:B------:R-:W-:-:S06]  /*0140*/  IMAD.WIDE R10, R13, 0x2, R4 ;  /* 0x000000020d0a7825 */ /* 0x000fcc00078e0204 */
[----:B------:R-:W2:Y:S01]  /*0150*/  LDG.E.U16 R10, desc[UR6][R10.64] ;  /* 0x000000060a0a7981 */ /* 0x000ea2000c1e1500 */
[----:B0-----:R-:W-:-:S04]  /*0160*/  IADD3 R13, PT, PT, R6, R13, RZ ;  /* 0x0000000d060d7210 */ /* 0x001fc80007ffe0ff */
[----:B------:R-:W-:Y:S01]  /*0170*/  ISETP.GE.AND P0, PT, R13, R2, PT ;  /* 0x000000020d00720c */ /* 0x000fe20003f06270 */
[----:B--2---:R-:W-:-:S05]  /*0180*/  HADD2.F32 R15, -RZ, R10.H0_H0 ;  /* 0x2000000aff0f7230 */ /* 0x004fca0000004100 */
[C---:B------:R-:W-:Y:S01]  /*0190*/  FADD R3, R15.reuse, R3 ;  /* 0x000000030f037221 */ /* 0x040fe20000000000 */
[----:B------:R-:W-:-:S06]  /*01a0*/  FFMA R0, R15, R15, R0 ;  /* 0x0000000f0f007223 */ /* 0x000fcc0000000000 */
[----:B------:R-:W-:Y:S05]  /*01b0*/  @!P0 BRA `(.L_x_2) ;  /* 0xfffffffc00e08947 */ /* 0x000fea000383ffff */
.L_x_1:
[----:B------:R-:W-:Y:S05]  /*01c0*/  BSYNC.RECONVERGENT B0 ;  /* 0x0000000000007941 */ /* 0x000fea0003800200 */
.L_x_0:
[----:B------:R-:W0:Y:S01]  /*01d0*/  SHFL.DOWN PT, R6, R3, 0x10, 0x1f ;  /* 0x0a001f0003067f89 */ /* 0x000e2200000e0000 */
[----:B------:R-:W1:Y:S01]  /*01e0*/  S2UR UR9, SR_CgaCtaId ;  /* 0x00000000000979c3 */ /* 0x000e620000008800 */
[----:B------:R-:W-:Y:S01]  /*01f0*/  UMOV UR8, 0x400 ;  /* 0x0000040000087882 */ /* 0x000fe20000000000 */
[----:B------:R-:W-:Y:S01]  /*0200*/  LOP3.LUT P1, R10, R9, 0x1f, RZ, 0xc0, !PT ;  /* 0x0000001f090a7812 */ /* 0x000fe2000782c0ff */
[----:B------:R-:W2:Y:S01]  /*0210*/  LDCU UR5, c[0x0][0x360] ;  /* 0x00006c00ff0577ac */ /* 0x000ea20008000800 */
[----:B------:R-:W-:Y:S01]  /*0220*/  BSSY B0, `(.L_x_3) ;  /* 0x0000027000007945 */ /* 0x000fe20003800000 */
[----:B--2---:R-:W-:Y:S01]  /*0230*/  USHF.R.U32.HI UR4, URZ, 0x5, UR5 ;  /* 0x00000005ff047899 */ /* 0x004fe20008011605 */
[----:B0-----:R-:W-:Y:S01]  /*0240*/  FADD R6, R6, R3 ;  /* 0x0000000306067221 */ /* 0x001fe20000000000 */
[----:B-1----:R-:W-:-:S04]  /*0250*/  MOV R3, UR9 ;  /* 0x0000000900037c02 */ /* 0x002fc80008000f00 */
[----:B------:R-:W-:Y:S01]  /*0260*/  ISETP.GE.U32.AND P0, PT, R9, UR4, PT ;  /* 0x0000000409007c0c */ /* 0x000fe2000bf06070 */
[----:B------:R-:W0:Y:S02]  /*0270*/  SHFL.DOWN PT, R11, R6, 0x8, 0x1f ;  /* 0x09001f00060b7f89 */ /* 0x000e2400000e0000 */
[----:B0-----:R-:W-:Y:S01]  /*0280*/  FADD R11, R6, R11 ;  /* 0x0000000b060b7221 */ /* 0x001fe20000000000 */
[----:B------:R-:W-:-:S04]  /*0290*/  SHF.R.U32.HI R6, RZ, 0x3, R9 ;  /* 0x00000003ff067819 */ /* 0x000fc80000011609 */
[----:B------:R-:W0:Y:S01]  /*02a0*/  SHFL.DOWN PT, R8, R11, 0x4, 0x1f ;  /* 0x08801f000b087f89 */ /* 0x000e2200000e0000 */
[----:B------:R-:W-:Y:S01]  /*02b0*/  LOP3.LUT R6, R6, 0x7c, RZ, 0xc0, !PT ;  /* 0x0000007c06067812 */ /* 0x000fe200078ec0ff */
[----:B0-----:R-:W-:Y:S01]  /*02c0*/  FADD R12, R11, R8 ;  /* 0x000000080b0c7221 */ /* 0x001fe20000000000 */
[----:B------:R-:W-:-:S04]  /*02d0*/  IMAD.U32 R8, RZ, RZ, UR8 ;  /* 0x00000008ff087e24 */ /* 0x000fc8000f8e00ff */
[----:B------:R-:W0:Y:S02]  /*02e0*/  SHFL.DOWN PT, R13, R12, 0x2, 0x1f ;  /* 0x08401f000c0d7f89 */ /* 0x000e2400000e0000 */
[----:B0-----:R-:W-:Y:S01]  /*02f0*/  FADD R13, R12, R13 ;  /* 0x0000000d0c0d7221 */ /* 0x001fe20000000000 */
[----:B------:R-:W-:-:S04]  /*0300*/  VIADD R12, R8, 0x8 ;  /* 0x00000008080c7836 */ /* 0x000fc80000000000 */
[----:B------:R-:W0:Y:S01]  /*0310*/  SHFL.DOWN PT, R14, R13, 0x1, 0x1f ;  /* 0x08201f000d0e7f89 */ /* 0x000e2200000e0000 */
[----:B------:R-:W-:-:S04]  /*0320*/  LEA R15, R3, R12, 0x18 ;  /* 0x0000000c030f7211 */ /* 0x000fc800078ec0ff */
[-C--:B------:R-:W-:Y:S02]  /*0330*/  IADD3 R11, PT, PT, R6, R15.reuse, RZ ;  /* 0x0000000f060b7210 */ /* 0x080fe40007ffe0ff */
[----:B------:R-:W-:Y:S02]  /*0340*/  LEA R12, R10, R15, 0x2 ;  /* 0x0000000f0a0c7211 */ /* 0x000fe400078e10ff */
[----:B------:R-:W-:Y:S01]  /*0350*/  SHF.R.S32.HI R6, RZ, 0x1f, R7 ;  /* 0x0000001fff067819 */ /* 0x000fe20000011407 */
[----:B0-----:R-:W-:Y:S01]  /*0360*/  FADD R14, R13, R14 ;  /* 0x0000000e0d0e7221 */ /* 0x001fe20000000000 */
[----:B------:R-:W-:-:S04]  /*0370*/  IMAD.MOV.U32 R13, RZ, RZ, RZ ;  /* 0x000000ffff0d7224 */ /* 0x000fc800078e00ff */
[----:B------:R0:W-:Y:S01]  /*0380*/  @!P1 STS [R11], R14 ;  /* 0x0000000e0b009388 */ /* 0x0001e20000000800 */
[----:B------:R-:W-:Y:S01]  /*0390*/  BAR.SYNC.DEFER_BLOCKING 0x0 ;  /* 0x0000000000007b1d */ /* 0x000fe20000010000 */
[----:B------:R-:W-:-:S05]  /*03a0*/  ISETP.GT.U32.AND P1, PT, R9, 0x1f, PT ;  /* 0x0000001f0900780c */ /* 0x000fca0003f24070 */
[----:B------:R0:W1:Y:S08]  /*03b0*/  @!P0 LDS R13, [R12] ;  /* 0x000000000c0d8984 */ /* 0x0000700000000800 */
[----:B0-----:R-:W-:Y:S05]  /*03c0*/  @P1 BRA `(.L_x_4) ;  /* 0x0000000000301947 */ /* 0x001fea0003800000 */
[----:B------:R-:W-:-:S03]  /*03d0*/  UMOV UR4, 0xffffffff ;  /* 0xffffffff00047882 */ /* 0x000fc60000000000 */
[----:B------:R-:W-:Y:S05]  /*03e0*/  BRA.DIV UR4, `(.L_x_5) ;  /* 0x0000000a04f47947 */ /* 0x000fea000b800000 */
[----:B-1----:R-:W0:Y:S02]  /*03f0*/  SHFL.DOWN PT, R18, R13, 0x10, 0x1f ;  /* 0x0a001f000d127f89 */ /* 0x002e2400000e0000 */
[----:B0-----:R-:W-:-:S05]  /*0400*/  FADD R18, R13, R18 ;  /* 0x000000120d127221 */ /* 0x001fca0000000000 */
[----:B------:R-:W0:Y:S02]  /*0410*/  SHFL.DOWN PT, R17, R18, 0x8, 0x1f ;  /* 0x09001f0012117f89 */ /* 0x000e2400000e0000 */
[----:B0-----:R-:W-:-:S05]  /*0420*/  FADD R17, R18, R17 ;  /* 0x0000001112117221 */ /* 0x001fca0000000000 */
[----:B------:R-:W0:Y:S02]  /*0430*/  SHFL.DOWN PT, R20, R17, 0x4, 0x1f ;  /* 0x08801f0011147f89 */ /* 0x000e2400000e0000 */
[----:B0-----:R-:W-:-:S05]  /*0440*/  FADD R20, R17, R20 ;  /* 0x0000001411147221 */ /* 0x001fca0000000000 */
[----:B------:R-:W0:Y:S02]  /*0450*/  SHFL.DOWN PT, R19, R20, 0x2, 0x1f ;  /* 0x08401f0014137f89 */ /* 0x000e2400000e0000 */
[----:B0-----:R-:W-:-:S05]  /*0460*/  FADD R19, R20, R19 ;  /* 0x0000001314137221 */ /* 0x001fca0000000000 */
[----:B------:R0:W1:Y:S02]  /*0470*/  SHFL.DOWN PT, R22, R19, 0x1, 0x1f ;  /* 0x08201f0013167f89 */ /* 0x00006400000e0000 */
.L_x_23:
[----:B-1----:R-:W-:-:S07]  /*0480*/  FADD R13, R19, R22 ;  /* 0x00000016130d7221 */ /* 0x002fce0000000000 */
.L_x_4:
[----:B------:R-:W-:Y:S05]  /*0490*/  BSYNC B0 ;  /* 0x0000000000007941 */ /* 0x000fea0003800000 */
.L_x_3:
[----:B------:R-:W-:Y:S01]  /*04a0*/  UMOV UR4, 0xffffffff ;  /* 0xffffffff00047882 */ /* 0x000fe20000000000 */
[----:B------:R-:W-:Y:S02]  /*04b0*/  ISETP.NE.AND P2, PT, R10, RZ, PT ;  /* 0x000000ff0a00720c */ /* 0x000fe40003f45270 */
[----:B------:R-:W-:Y:S11]  /*04c0*/  BRA.DIV UR4, `(.L_x_6) ;  /* 0x0000000e044c7947 */ /* 0x000ff6000b800000 */
[----:B------:R-:W2:Y:S02]  /*04d0*/  SHFL.DOWN PT, R15, R0, 0x10, 0x1f ;  /* 0x0a001f00000f7f89 */ /* 0x000ea400000e0000 */
[----:B--2---:R-:W-:-:S05]  /*04e0*/  FADD R10, R15, R0 ;  /* 0x000000000f0a7221 */ /* 0x004fca0000000000 */
[----:B------:R-:W2:Y:S02]  /*04f0*/  SHFL.DOWN PT, R17, R10, 0x8, 0x1f ;  /* 0x09001f000a117f89 */ /* 0x000ea400000e0000 */
[----:B--2---:R-:W-:-:S05]  /*0500*/  FADD R17, R10, R17 ;  /* 0x000000110a117221 */ /* 0x004fca0000000000 */
[----:B------:R-:W2:Y:S02]  /*0510*/  SHFL.DOWN PT, R18, R17, 0x4, 0x1f ;  /* 0x08801f0011127f89 */ /* 0x000ea400000e0000 */
[----:B--2---:R-:W-:-:S05]  /*0520*/  FADD R18, R17, R18 ;  /* 0x0000001211127221 */ /* 0x004fca0000000000 */
[----:B0-----:R-:W0:Y:S02]  /*0530*/  SHFL.DOWN PT, R19, R18, 0x2, 0x1f ;  /* 0x08401f0012137f89 */ /* 0x001e2400000e0000 */
[----:B0-----:R-:W-:-:S05]  /*0540*/  FADD R19, R18, R19 ;  /* 0x0000001312137221 */ /* 0x001fca0000000000 */
[----:B------:R0:W2:Y:S02]  /*0550*/  SHFL.DOWN PT, R20, R19, 0x1, 0x1f ;  /* 0x08201f0013147f89 */ /* 0x0000a400000e0000 */
.L_x_30:
[----:B--2---:R-:W-:Y:S01]  /*0560*/  FADD R20, R19, R20 ;  /* 0x0000001413147221 */ /* 0x004fe20000000000 */
[----:B------:R-:W-:Y:S05]  /*0570*/  WARPSYNC.ALL ;  /* 0x0000000000007948 */ /* 0x000fea0003800000 */
[----:B------:R2:W-:Y:S01]  /*0580*/  @!P2 STS [R11], R20 ;  /* 0x000000140b00a388 */ /* 0x0005e20000000800 */
[----:B------:R-:W-:Y:S01]  /*0590*/  IMAD.MOV.U32 R0, RZ, RZ, RZ ;  /* 0x000000ffff007224 */ /* 0x000fe200078e00ff */
[----:B------:R-:W-:Y:S06]  /*05a0*/  BAR.SYNC.DEFER_BLOCKING 0x0 ;  /* 0x0000000000007b1d */ /* 0x000fec0000010000 */
[----:B------:R2:W3:Y:S01]  /*05b0*/  @!P0 LDS R0, [R12] ;  /* 0x000000000c008984 */ /* 0x0004e20000000800 */
[----:B------:R-:W-:Y:S05]  /*05c0*/  @P1 BRA `(.L_x_7) ;  /* 0x0000000000e81947 */ /* 0x000fea0003800000 */
[----:B------:R-:W-:-:S03]  /*05d0*/  UMOV UR4, 0xffffffff ;  /* 0xffffffff00047882 */ /* 0x000fc60000000000 */
[----:B------:R-:W-:Y:S05]  /*05e0*/  BRA.DIV UR4, `(.L_x_8) ;  /* 0x0000000e04a87947 */ /* 0x000fea000b800000 */
[----:B--23--:R-:W2:Y:S02]  /*05f0*/  SHFL.DOWN PT, R11, R0, 0x10, 0x1f ;  /* 0x0a001f00000b7f89 */ /* 0x00cea400000e0000 */
[----:B--2---:R-:W-:-:S05]  /*0600*/  FADD R11, R11, R0 ;  /* 0x000000000b0b7221 */ /* 0x004fca0000000000 */
[----:B------:R-:W2:Y:S02]  /*0610*/  SHFL.DOWN PT, R10, R11, 0x8, 0x1f ;  /* 0x09001f000b0a7f89 */ /* 0x000ea400000e0000 */
[----:B--2---:R-:W-:-:S05]  /*0620*/  FADD R10, R11, R10 ;  /* 0x0000000a0b0a7221 */ /* 0x004fca0000000000 */
[----:B------:R-:W2:Y:S02]  /*0630*/  SHFL.DOWN PT, R17, R10, 0x4, 0x1f ;  /* 0x08801f000a117f89 */ /* 0x000ea400000e0000 */
[----:B--2---:R-:W-:-:S05]  /*0640*/  FADD R17, R10, R17 ;  /* 0x000000110a117221 */ /* 0x004fca0000000000 */
[----:B------:R-:W2:Y:S02]  /*0650*/  SHFL.DOWN PT, R12, R17, 0x2, 0x1f ;  /* 0x08401f00110c7f89 */ /* 0x000ea400000e0000 */
[----:B--2---:R-:W-:-:S05]  /*0660*/  FADD R12, R17, R12 ;  /* 0x0000000c110c7221 */ /* 0x004fca0000000000 */
[----:B0-----:R0:W2:Y:S02]  /*0670*/  SHFL.DOWN PT, R19, R12, 0x1, 0x1f ;  /* 0x08201f000c137f89 */ /* 0x0010a400000e0000 */
.L_x_36:
[----:B------:R-:W-:Y:S01]  /*0680*/  ISETP.NE.AND P0, PT, R9, RZ, PT ;  /* 0x000000ff0900720c */ /* 0x000fe20003f05270 */
[----:B--2---:R-:W-:-:S12]  /*0690*/  FADD R0, R12, R19 ;  /* 0x000000130c007221 */ /* 0x004fd80000000000 */
[----:B------:R-:W-:Y:S05]  /*06a0*/  @P0 BRA `(.L_x_7) ;  /* 0x0000000000b00947 */ /* 0x000fea0003800000 */
[----:B------:R-:W-:Y:S01]  /*06b0*/  I2FP.F32.S32 R3, R2 ;  /* 0x0000000200037245 */ /* 0x000fe20000201400 */
[----:B------:R-:W-:Y:S03]  /*06c0*/  BSSY.RECONVERGENT B0, `(.L_x_9) ;  /* 0x000000d000007945 */ /* 0x000fe60003800200 */
[----:B------:R-:W2:Y:S08]  /*06d0*/  MUFU.RCP R2, R3 ;  /* 0x0000000300027308 */ /* 0x000eb00000001000 */
[----:B-1----:R-:W1:Y:S01]  /*06e0*/  FCHK P0, R13, R3 ;  /* 0x000000030d007302 */ /* 0x002e620000000000 */
[----:B--2---:R-:W-:-:S04]  /*06f0*/  FFMA R11, -R3, R2, 1 ;  /* 0x3f800000030b7423 */ /* 0x004fc80000000102 */
[----:B------:R-:W-:-:S04]  /*0700*/  FFMA R2, R2, R11, R2 ;  /* 0x0000000b02027223 */ /* 0x000fc80000000002 */
[----:B------:R-:W-:-:S04]  /*0710*/  FFMA R10, R2, R13, RZ ;  /* 0x0000000d020a7223 */ /* 0x000fc800000000ff */
[----:B------:R-:W-:-:S04]  /*0720*/  FFMA R11, -R3, R10, R13 ;  /* 0x0000000a030b7223 */ /* 0x000fc8000000010d */
[----:B------:R-:W-:Y:S01]  /*0730*/  FFMA R10, R2, R11, R10 ;  /* 0x0000000b020a7223 */ /* 0x000fe2000000000a */
[----:B-1----:R-:W-:Y:S06]  /*0740*/  @!P0 BRA `(.L_x_10) ;  /* 0x0000000000108947 */ /* 0x002fec0003800000 */
[----:B------:R-:W-:Y:S02]  /*0750*/  MOV R2, R13 ;  /* 0x0000000d00027202 */ /* 0x000fe40000000f00 */
[----:B------:R-:W-:-:S07]  /*0760*/  MOV R8, 0x780 ;  /* 0x0000078000087802 */ /* 0x000fce0000000f00 */
[----:B0-----:R-:W-:Y:S05]  /*0770*/  CALL.REL.NOINC `($__internal_0_$__cuda_sm3x_div_rn_noftz_f32_slowpath) ;  /* 0x0000000c00d87944 */ /* 0x001fea0003c00000 */
[----:B------:R-:W-:-:S07]  /*0780*/  IMAD.MOV.U32 R10, RZ, RZ, R2 ;  /* 0x000000ffff0a7224 */ /* 0x000fce00078e0002 */
.L_x_10:
[----:B------:R-:W-:Y:S05]  /*0790*/  BSYNC.RECONVERGENT B0 ;  /* 0x0000000000007941 */ /* 0x000fea0003800200 */
.L_x_9:
[----:B------:R-:W1:Y:S01]  /*07a0*/  MUFU.RCP R2, R3 ;  /* 0x0000000300027308 */ /* 0x000e620000001000 */
[----:B------:R-:W-:Y:S07]  /*07b0*/  BSSY.RECONVERGENT B0, `(.L_x_11) ;  /* 0x000000c000007945 */ /* 0x000fee0003800200 */
[----:B------:R-:W2:Y:S01]  /*07c0*/  FCHK P0, R0, R3 ;  /* 0x0000000300007302 */ /* 0x000ea20000000000 */
[----:B-1----:R-:W-:-:S04]  /*07d0*/  FFMA R11, -R3, R2, 1 ;  /* 0x3f800000030b7423 */ /* 0x002fc80000000102 */
[----:B------:R-:W-:-:S04]  /*07e0*/  FFMA R13, R2, R11, R2 ;  /* 0x0000000b020d7223 */ /* 0x000fc80000000002 */
[----:B------:R-:W-:-:S04]  /*07f0*/  FFMA R2, R0, R13, RZ ;  /* 0x0000000d00027223 */ /* 0x000fc800000000ff */
[----:B------:R-:W-:-:S04]  /*0800*/  FFMA R11, -R3, R2, R0 ;  /* 0x00000002030b7223 */ /* 0x000fc80000000100 */
[----:B------:R-:W-:Y:S01]  /*0810*/  FFMA R11, R13, R11, R2 ;  /* 0x0000000b0d0b7223 */ /* 0x000fe20000000002 */
[----:B--2---:R-:W-:Y:S06]  /*0820*/  @!P0 BRA `(.L_x_12) ;  /* 0x0000000000108947 */ /* 0x004fec0003800000 */
[----:B------:R-:W-:Y:S02]  /*0830*/  MOV R2, R0 ;  /* 0x0000000000027202 */ /* 0x000fe40000000f00 */
[----:B------:R-:W-:-:S07]  /*0840*/  MOV R8, 0x860 ;  /* 0x0000086000087802 */ /* 0x000fce0000000f00 */
[----:B0-----:R-:W-:Y:S05]  /*0850*/  CALL.REL.NOINC `($__internal_0_$__cuda_sm3x_div_rn_noftz_f32_slowpath) ;  /* 0x0000000c00a07944 */ /* 0x001fea0003c00000 */
[----:B------:R-:W-:-:S07]  /*0860*/  IMAD.MOV.U32 R11, RZ, RZ, R2 ;  /* 0x000000ffff0b7224 */ /* 0x000fce00078e0002 */
.L_x_12:
[----:B------:R-:W-:Y:S05]  /*0870*/  BSYNC.RECONVERGENT B0 ;  /* 0x0000000000007941 */ /* 0x000fea0003800200 */
.L_x_11:
[----:B------:R-:W1:Y:S01]  /*0880*/  LDCU UR4, c[0x0][0x3a8] ;  /* 0x00007500ff0477ac */ /* 0x000e620008000800 */
[----:B------:R-:W-:Y:S01]  /*0890*/  FFMA R11, -R10, R10, R11 ;  /* 0x0000000a0a0b7223 */ /* 0x000fe2000000010b */
[----:B------:R-:W2:Y:S04]  /*08a0*/  S2UR UR8, SR_CgaCtaId ;  /* 0x00000000000879c3 */ /* 0x000ea80000008800 */
[----:B------:R-:W-:-:S04]  /*08b0*/  FSETP.GEU.AND P0, PT, R11, RZ, PT ;  /* 0x000000ff0b00720b */ /* 0x000fc80003f0e000 */
[----:B------:R-:W-:-:S05]  /*08c0*/  FSEL R11, R11, RZ, P0 ;  /* 0x000000ff0b0b7208 */ /* 0x000fca0000000000 */
[----:B-1----:R-:W-:Y:S01]  /*08d0*/  FADD R2, R11, UR4 ;  /* 0x000000040b027e21 */ /* 0x002fe20008000000 */
[----:B------:R-:W-:Y:S02]  /*08e0*/  UMOV UR4, 0x400 ;  /* 0x0000040000047882 */ /* 0x000fe40000000000 */
[----:B------:R-:W-:Y:S02]  /*08f0*/  MOV R8, UR4 ;  /* 0x0000000400087c02 */ /* 0x000fe40008000f00 */
[----:B------:R-:W-:Y:S01]  /*0900*/  FSETP.GEU.AND P0, PT, |R2|, 1.175494350822287508e-38, PT ;  /* 0x008000000200780b */ /* 0x000fe20003f0e200 */
[----:B--2---:R-:W-:-:S05]  /*0910*/  IMAD.U32 R3, RZ, RZ, UR8 ;  /* 0x00000008ff037e24 */ /* 0x004fca000f8e00ff */
[----:B------:R-:W-:-:S07]  /*0920*/  LEA R0, R3, R8, 0x18 ;  /* 0x0000000803007211 */ /* 0x000fce00078ec0ff */
[----:B------:R-:W-:-:S04]  /*0930*/  @!P0 FMUL R2, R2, 16777216 ;  /* 0x4b80000002028820 */ /* 0x000fc80000400000 */
[----:B------:R-:W1:Y:S02]  /*0940*/  MUFU.RSQ R11, R2 ;  /* 0x00000002000b7308 */ /* 0x000e640000001400 */
[----:B-1----:R-:W-:-:S05]  /*0950*/  @!P0 FMUL R11, R11, 4096 ;  /* 0x458000000b0b8820 */ /* 0x002fca0000400000 */
[----:B------:R4:W-:Y:S02]  /*0960*/  STS.64 [R0], R10 ;  /* 0x0000000a00007388 */ /* 0x0009e40000000a00 */
.L_x_7:
[----:B---34-:R-:W3:Y:S01]  /*0970*/  LDC R0, c[0x0][0x3a4] ;  /* 0x0000e900ff007b82 */ /* 0x018ee20000000800 */
[----:B------:R-:W-:Y:S05]  /*0980*/  WARPSYNC.ALL ;  /* 0x0000000000007948 */ /* 0x000fea0003800000 */
[----:B------:R-:W-:Y:S02]  /*0990*/  LEA R3, R3, R8, 0x18 ;  /* 0x0000000803037211 */ /* 0x000fe400078ec0ff */
[----:B------:R-:W-:Y:S01]  /*09a0*/  BAR.SYNC.DEFER_BLOCKING 0x0 ;  /* 0x0000000000007b1d */ /* 0x000fe20000010000 */
[----:B---3--:R-:W-:-:S13]  /*09b0*/  ISETP.GE.AND P0, PT, R9, R0, PT ;  /* 0x000000000900720c */ /* 0x008fda0003f06270 */
[----:B------:R-:W-:Y:S05]  /*09c0*/  @P0 EXIT ;  /* 0x000000000000094d */ /* 0x000fea0003800000 */
[----:B------:R-:W3:Y:S01]  /*09d0*/  LDS.64 R2, [R3] ;  /* 0x0000000003027984 */ /* 0x000ee20000000a00 */
[----:B------:R-:W4:Y:S02]  /*09e0*/  LDCU.64 UR8, c[0x0][0x390] ;  /* 0x00007200ff0877ac */ /* 0x000f240008000a00 */
[----:B----4-:R-:W-:-:S04]  /*09f0*/  UISETP.NE.U32.AND UP0, UPT, UR8, URZ, UPT ;  /* 0x000000ff0800728c */ /* 0x010fc8000bf05070 */
[----:B------:R-:W-:-:S09]  /*0a00*/  UISETP.NE.AND.EX UP0, UPT, UR9, URZ, UPT, UP0 ;  /* 0x000000ff0900728c */ /* 0x000fd2000bf05300 */
[----:B------:R-:W-:Y:S05]  /*0a10*/  BRA.U UP0, `(.L_x_13) ;  /* 0x0000000100a07547 */ /* 0x000fea000b800000 */
[----:B------:R-:W4:Y:S01]  /*0a20*/  LDCU.64 UR8, c[0x0][0x398] ;  /* 0x00007300ff0877ac */ /* 0x000f220008000a00 */
[----:B--2---:R-:W2:Y:S01]  /*0a30*/  LDC.64 R10, c[0x0][0x398] ;  /* 0x0000e600ff0a7b82 */ /* 0x004ea20000000a00 */
[----:B------:R-:W0:Y:S01]  /*0a40*/  LDCU.64 UR10, c[0x0][0x380] ;  /* 0x00007000ff0a77ac */ /* 0x000e220008000a00 */
[----:B------:R-:W0:Y:S01]  /*0a50*/  LDCU.64 UR12, c[0x0][0x380] ;  /* 0x00007000ff0c77ac */ /* 0x000e220008000a00 */
[----:B----4-:R-:W-:-:S04]  /*0a60*/  UISETP.NE.U32.AND UP0, UPT, UR8, URZ, UPT ;  /* 0x000000ff0800728c */ /* 0x010fc8000bf05070 */
[----:B------:R-:W-:-:S09]  /*0a70*/  UISETP.NE.AND.EX UP0, UPT, UR9, URZ, UPT, UP0 ;  /* 0x000000ff0900728c */ /* 0x000fd2000bf05300 */
[----:B0-----:R-:W-:Y:S05]  /*0a80*/  BRA.U !UP0, `(.L_x_14) ;  /* 0x0000000108487547 */ /* 0x001fea000b800000 */
.L_x_15:
[----:B-1----:R-:W-:-:S04]  /*0a90*/  IMAD.WIDE R12, R9, 0x2, R4 ;  /* 0x00000002090c7825 */ /* 0x002fc800078e0204 */
[----:B--2---:R-:W-:Y:S02]  /*0aa0*/  IMAD.WIDE R14, R9, 0x2, R10 ;  /* 0x00000002090e7825 */ /* 0x004fe400078e020a */
[----:B------:R-:W2:Y:S04]  /*0ab0*/  LDG.E.U16 R12, desc[UR6][R12.64] ;  /* 0x000000060c0c7981 */ /* 0x000ea8000c1e1500 */
[----:B------:R-:W4:Y:S01]  /*0ac0*/  LDG.E.U16 R14, desc[UR6][R14.64] ;  /* 0x000000060e0e7981 */ /* 0x000f22000c1e1500 */
[----:B--2---:R-:W-:Y:S02]  /*0ad0*/  HADD2.F32 R17, -RZ, R12.H0_H0 ;  /* 0x2000000cff117230 */ /* 0x004fe40000004100 */
[----:B----4-:R-:W-:-:S03]  /*0ae0*/  HADD2.F32 R19, -RZ, R14.H0_H0 ;  /* 0x2000000eff137230 */ /* 0x010fc60000004100 */
[----:B---3--:R-:W-:Y:S01]  /*0af0*/  FADD R8, -R2, R17 ;  /* 0x0000001102087221 */ /* 0x008fe20000000100 */
[----:B------:R-:W-:-:S03]  /*0b00*/  IADD3 R17, P0, PT, R7, R9, RZ ;  /* 0x0000000907117210 */ /* 0x000fc60007f1e0ff */
[----:B------:R-:W-:Y:S01]  /*0b10*/  FFMA R8, R8, R3, R19 ;  /* 0x0000000308087223 */ /* 0x000fe20000000013 */
[----:B------:R-:W-:Y:S02]  /*0b20*/  LEA.HI.X.SX32 R18, R9, R6, 0x1, P0 ;  /* 0x0000000609127211 */ /* 0x000fe400000f0eff */
[C---:B------:R-:W-:Y:S02]  /*0b30*/  LEA R16, P0, R17.reuse, UR10, 0x1 ;  /* 0x0000000a11107c11 */ /* 0x040fe4000f8008ff */
[----:B------:R-:W-:Y:S02]  /*0b40*/  F2FP.F16.F32.PACK_AB R8, RZ, R8 ;  /* 0x00000008ff08723e */ /* 0x000fe400000000ff */
[----:B------:R-:W-:Y:S02]  /*0b50*/  LEA.HI.X R17, R17, UR11, R18, 0x1, P0 ;  /* 0x0000000b11117c11 */ /* 0x000fe400080f0c12 */
[----:B------:R-:W-:-:S03]  /*0b60*/  IADD3 R9, PT, PT, R9, UR5, RZ ;  /* 0x0000000509097c10 */ /* 0x000fc6000fffe0ff */
[----:B------:R0:W-:Y:S01]  /*0b70*/  STG.E.U16 desc[UR6][R16.64], R8 ;  /* 0x0000000810007986 */ /* 0x0001e2000c101506 */
[----:B------:R-:W-:-:S13]  /*0b80*/  ISETP.GE.AND P0, PT, R9, R0, PT ;  /* 0x000000000900720c */ /* 0x000fda0003f06270 */
[----:B0-----:R-:W-:Y:S05]  /*0b90*/  @!P0 BRA `(.L_x_15) ;  /* 0xfffffffc00bc8947 */ /* 0x001fea000383ffff */
[----:B------:R-:W-:Y:S05]  /*0ba0*/  EXIT ;  /* 0x000000000000794d */ /* 0x000fea0003800000 */
.L_x_14:
[----:B--2---:R-:W-:-:S06]  /*0bb0*/  IMAD.WIDE R10, R9, 0x2, R4 ;  /* 0x00000002090a7825 */ /* 0x004fcc00078e0204 */
[----:B------:R-:W1:Y:S02]  /*0bc0*/  LDG.E.U16 R10, desc[UR6][R10.64] ;  /* 0x000000060a0a7981 */ /* 0x000e64000c1e1500 */
[----:B01----:R-:W-:-:S05]  /*0bd0*/  HADD2.F32 R13, -RZ, R10.H0_H0 ;  /* 0x2000000aff0d7230 */ /* 0x003fca0000004100 */
[----:B---3--:R-:W-:Y:S01]  /*0be0*/  FADD R8, -R2, R13 ;  /* 0x0000000d02087221 */ /* 0x008fe20000000100 */
[----:B------:R-:W-:-:S03]  /*0bf0*/  IADD3 R13, P0, PT, R7, R9, RZ ;  /* 0x00000009070d7210 */ /* 0x000fc60007f1e0ff */
[----:B------:R-:W-:Y:S01]  /*0c00*/  FMUL R8, R8, R3 ;  /* 0x0000000308087220 */ /* 0x000fe20000400000 */
[C---:B------:R-:W-:Y:S01]  /*0c10*/  LEA.HI.X.SX32 R14, R9.reuse, R6, 0x1, P0 ;  /* 0x00000006090e7211 */ /* 0x040fe200000f0eff */
[----:B------:R-:W-:Y:S01]  /*0c20*/  VIADD R9, R9, UR5 ;  /* 0x0000000509097c36 */ /* 0x000fe20008000000 */
[C---:B------:R-:W-:Y:S02]  /*0c30*/  LEA R12, P0, R13.reuse, UR12, 0x1 ;  /* 0x0000000c0d0c7c11 */ /* 0x040fe4000f8008ff */
[----:B------:R-:W-:Y:S02]  /*0c40*/  F2FP.F16.F32.PACK_AB R8, RZ, R8 ;  /* 0x00000008ff08723e */ /* 0x000fe400000000ff */
[----:B------:R-:W-:Y:S02]  /*0c50*/  LEA.HI.X R13, R13, UR13, R14, 0x1, P0 ;  /* 0x0000000d0d0d7c11 */ /* 0x000fe400080f0c0e */
[----:B------:R-:W-:-:S03]  /*0c60*/  ISETP.GE.AND P0, PT, R9, R0, PT ;  /* 0x000000000900720c */ /* 0x000fc60003f06270 */
[----:B------:R0:W-:Y:S10]  /*0c70*/  STG.E.U16 desc[UR6][R12.64], R8 ;  /* 0x000000080c007986 */ /* 0x0001f4000c101506 */
[----:B------:R-:W-:Y:S05]  /*0c80*/  @!P0 BRA `(.L_x_14) ;  /* 0xfffffffc00c88947 */ /* 0x000fea000383ffff */
[----:B------:R-:W-:Y:S05]  /*0c90*/  EXIT ;  /* 0x000000000000794d */ /* 0x000fea0003800000 */
.L_x_13:
[----:B------:R-:W4:Y:S01]  /*0ca0*/  LDCU.64 UR8, c[0x0][0x398] ;  /* 0x00007300ff0877ac */ /* 0x000f220008000a00 */
[----:B--2---:R-:W2:Y:S01]  /*0cb0*/  LDC.64 R10, c[0x0][0x390] ;  /* 0x0000e400ff0a7b82 */ /* 0x004ea20000000a00 */
[----:B------:R-:W2:Y:S01]  /*0cc0*/  LDCU.64 UR10, c[0x0][0x380] ;  /* 0x00007000ff0a77ac */ /* 0x000ea20008000a00 */
[----:B------:R-:W2:Y:S06]  /*0cd0*/  LDCU.64 UR12, c[0x0][0x380] ;  /* 0x00007000ff0c77ac */ /* 0x000eac0008000a00 */
[----:B------:R-:W2:Y:S08]  /*0ce0*/  LDC.64 R14, c[0x0][0x390] ;  /* 0x0000e400ff0e7b82 */ /* 0x000eb00000000a00 */
[----:B01----:R-:W0:Y:S01]  /*0cf0*/  LDC.64 R12, c[0x0][0x398] ;  /* 0x0000e600ff0c7b82 */ /* 0x003e220000000a00 */
[----:B----4-:R-:W-:-:S04]  /*0d00*/  UISETP.NE.U32.AND UP0, UPT, UR8, URZ, UPT ;  /* 0x000000ff0800728c */ /* 0x010fc8000bf05070 */
[----:B------:R-:W-:-:S09]  /*0d10*/  UISETP.NE.AND.EX UP0, UPT, UR9, URZ, UPT, UP0 ;  /* 0x000000ff0900728c */ /* 0x000fd2000bf05300 */
[----:B------:R-:W-:Y:S05]  /*0d20*/  BRA.U !UP0, `(.L_x_16) ;  /* 0x0000000108587547 */ /* 0x000fea000b800000 */
.L_x_17:
[----:B-1----:R-:W-:-:S04]  /*0d30*/  IMAD.WIDE R16, R9, 0x2, R4 ;  /* 0x0000000209107825 */ /* 0x002fc800078e0204 */
[C---:B--2---:R-:W-:Y:S02]  /*0d40*/  IMAD.WIDE R10, R9.reuse, 0x2, R14 ;  /* 0x00000002090a7825 */ /* 0x044fe400078e020e */
[----:B------:R1:W2:Y:S02]  /*0d50*/  LDG.E.U16 R16, desc[UR6][R16.64] ;  /* 0x0000000610107981 */ /* 0x0002a4000c1e1500 */
[----:B0-----:R-:W-:Y:S02]  /*0d60*/  IMAD.WIDE R18, R9, 0x2, R12 ;  /* 0x0000000209127825 */ /* 0x001fe400078e020c */
[----:B------:R-:W4:Y:S04]  /*0d70*/  LDG.E.U16 R10, desc[UR6][R10.64] ;  /* 0x000000060a0a7981 */ /* 0x000f28000c1e1500 */
[----:B------:R-:W5:Y:S01]  /*0d80*/  LDG.E.U16 R18, desc[UR6][R18.64] ;  /* 0x0000000612127981 */ /* 0x000f62000c1e1500 */
[----:B------:R-:W-:-:S04]  /*0d90*/  IADD3 R20, P0, PT, R7, R9, RZ ;  /* 0x0000000907147210 */ /* 0x000fc80007f1e0ff */
[C---:B-1----:R-:W-:Y:S02]  /*0da0*/  LEA.HI.X.SX32 R17, R9.reuse, R6, 0x1, P0 ;  /* 0x0000000609117211 */ /* 0x042fe400000f0eff */
[----:B------:R-:W-:Y:S01]  /*0db0*/  IADD3 R9, PT, PT, R9, UR5, RZ ;  /* 0x0000000509097c10 */ /* 0x000fe2000fffe0ff */
[----:B--2---:R-:W-:Y:S01]  /*0dc0*/  HADD2.F32 R21, -RZ, R16.H0_H0 ;  /* 0x20000010ff157230 */ /* 0x004fe20000004100 */
[----:B------:R-:W-:-:S04]  /*0dd0*/  LEA R16, P0, R20, UR10, 0x1 ;  /* 0x0000000a14107c11 */ /* 0x000fc8000f8008ff */
[----:B---3--:R-:W-:Y:S01]  /*0de0*/  FADD R8, -R2, R21 ;  /* 0x0000001502087221 */ /* 0x008fe20000000100 */
[----:B----4-:R-:W-:Y:S01]  /*0df0*/  HADD2.F32 R21, -RZ, R10.H0_H0 ;  /* 0x2000000aff157230 */ /* 0x010fe20000004100 */
[----:B------:R-:W-:Y:S01]  /*0e00*/  LEA.HI.X R17, R20, UR11, R17, 0x1, P0 ;  /* 0x0000000b14117c11 */ /* 0x000fe200080f0c11 */
[----:B-----5:R-:W-:Y:S02]  /*0e10*/  HADD2.F32 R23, -RZ, R18.H0_H0 ;  /* 0x20000012ff177230 */ /* 0x020fe40000004100 */
[----:B------:R-:W-:Y:S01]  /*0e20*/  FMUL R8, R8, R3 ;  /* 0x0000000308087220 */ /* 0x000fe20000400000 */
[----:B------:R-:W-:-:S03]  /*0e30*/  ISETP.GE.AND P0, PT, R9, R0, PT ;  /* 0x000000000900720c */ /* 0x000fc60003f06270 */
[----:B------:R-:W-:-:S05]  /*0e40*/  FFMA R8, R8, R21, R23 ;  /* 0x0000001508087223 */ /* 0x000fca0000000017 */
[----:B------:R-:W-:-:S05]  /*0e50*/  F2FP.F16.F32.PACK_AB R8, RZ, R8 ;  /* 0x00000008ff08723e */ /* 0x000fca00000000ff */
[----:B------:R1:W-:Y:S01]  /*0e60*/  STG.E.U16 desc[UR6][R16.64], R8 ;  /* 0x0000000810007986 */ /* 0x0003e2000c101506 */
[----:B------:R-:W-:Y:S05]  /*0e70*/  @!P0 BRA `(.L_x_17) ;  /* 0xfffffffc00ac8947 */ /* 0x000fea000383ffff */
[----:B------:R-:W-:Y:S05]  /*0e80*/  EXIT ;  /* 0x000000000000794d */ /* 0x000fea0003800000 */
.L_x_16:
[----:B0-----:R-:W-:-:S04]  /*0e90*/  IMAD.WIDE R12, R9, 0x2, R4 ;  /* 0x00000002090c7825 */ /* 0x001fc800078e0204 */
[----:B--2---:R-:W-:Y:S02]  /*0ea0*/  IMAD.WIDE R14, R9, 0x2, R10 ;  /* 0x00000002090e7825 */ /* 0x004fe400078e020a */
[----:B------:R-:W2:Y:S04]  /*0eb0*/  LDG.E.U16 R12, desc[UR6][R12.64] ;  /* 0x000000060c0c7981 */ /* 0x000ea8000c1e1500 */
[----:B------:R-:W4:Y:S01]  /*0ec0*/  LDG.E.U16 R14, desc[UR6][R14.64] ;  /* 0x000000060e0e7981 */ /* 0x000f22000c1e1500 */
[----:B------:R-:W-:Y:S01]  /*0ed0*/  IADD3 R18, P0, PT, R7, R9, RZ ;  /* 0x0000000907127210 */ /* 0x000fe20007f1e0ff */
[----:B-12---:R-:W-:-:S05]  /*0ee0*/  HADD2.F32 R17, -RZ, R12.H0_H0 ;  /* 0x2000000cff117230 */ /* 0x006fca0000004100 */
[----:B---3--:R-:W-:Y:S01]  /*0ef0*/  FADD R8, -R2, R17 ;  /* 0x0000001102087221 */ /* 0x008fe20000000100 */
[----:B----4-:R-:W-:-:S03]  /*0f00*/  HADD2.F32 R17, -RZ, R14.H0_H0 ;  /* 0x2000000eff117230 */ /* 0x010fc60000004100 */
[----:B------:R-:W-:-:S04]  /*0f10*/  FMUL R8, R8, R3 ;  /* 0x0000000308087220 */ /* 0x000fc80000400000 */
        /* <DEDUP_REMOVED lines=10> */
.L_x_5:
[----:B------:R-:W-:Y:S01]  /*0fc0*/  HFMA2 R15, -RZ, RZ, 0, 1.847743988037109375e-06 ;  /* 0x0000001fff0f7431 */ /* 0x000fe200000001ff */
[----:B-1----:R-:W-:Y:S01]  /*0fd0*/  MOV R21, R13 ;  /* 0x0000000d00157202 */ /* 0x002fe20000000f00 */
[----:B------:R-:W-:Y:S02]  /*0fe0*/  IMAD.MOV.U32 R14, RZ, RZ, 0x10 ;  /* 0x00000010ff0e7424 */ /* 0x000fe400078e00ff */
[----:B------:R-:W-:-:S07]  /*0ff0*/  IMAD.MOV.U32 R16, RZ, RZ, -0x1 ;  /* 0xffffffffff107424 */ /* 0x000fce00078e00ff */
[----:B------:R-:W-:Y:S05]  /*1000*/  WARPSYNC.COLLECTIVE R16, `(.L_x_18) ;  /* 0x0000000010087348 */ /* 0x000fea0003c00000 */
[----:B------:R0:W1:Y:S02]  /*1010*/  SHFL.DOWN P3, R22, R21, R14, R15 ;  /* 0x0800000e15167389 */ /* 0x000064000006000f */
[----:B01----:R-:W-:Y:S05]  /*1020*/  ENDCOLLECTIVE ;  /* 0x000000000000791b */ /* 0x003fea0003800000 */
.L_x_18:
[----:B------:R-:W-:Y:S01]  /*1030*/  HFMA2 R14, -RZ, RZ, 0, 4.76837158203125e-07 ;  /* 0x00000008ff0e7431 */ /* 0x000fe200000001ff */
[----:B------:R-:W-:-:S05]  /*1040*/  MOV R18, R22 ;  /* 0x0000001600127202 */ /* 0x000fca0000000f00 */
[----:B------:R-:W-:-:S04]  /*1050*/  FADD R18, R13, R18 ;  /* 0x000000120d127221 */ /* 0x000fc80000000000 */
[----:B------:R-:W-:-:S07]  /*1060*/  IMAD.MOV.U32 R21, RZ, RZ, R18 ;  /* 0x000000ffff157224 */ /* 0x000fce00078e0012 */
[----:B------:R-:W-:Y:S05]  /*1070*/  WARPSYNC.COLLECTIVE R16, `(.L_x_19) ;  /* 0x0000000010087348 */ /* 0x000fea0003c00000 */
[----:B------:R0:W1:Y:S02]  /*1080*/  SHFL.DOWN P3, R22, R21, R14, R15 ;  /* 0x0800000e15167389 */ /* 0x000064000006000f */
[----:B01----:R-:W-:Y:S05]  /*1090*/  ENDCOLLECTIVE ;  /* 0x000000000000791b */ /* 0x003fea0003800000 */
.L_x_19:
[----:B------:R-:W-:Y:S02]  /*10a0*/  IMAD.MOV.U32 R14, RZ, RZ, 0x4 ;  /* 0x00000004ff0e7424 */ /* 0x000fe400078e00ff */
[----:B------:R-:W-:-:S04]  /*10b0*/  IMAD.MOV.U32 R17, RZ, RZ, R22 ;  /* 0x000000ffff117224 */ /* 0x000fc800078e0016 */
[----:B------:R-:W-:-:S05]  /*10c0*/  FADD R17, R18, R17 ;  /* 0x0000001112117221 */ /* 0x000fca0000000000 */
[----:B------:R-:W-:-:S07]  /*10d0*/  MOV R21, R17 ;  /* 0x0000001100157202 */ /* 0x000fce0000000f00 */
[----:B------:R-:W-:Y:S05]  /*10e0*/  WARPSYNC.COLLECTIVE R16, `(.L_x_20) ;  /* 0x0000000010087348 */ /* 0x000fea0003c00000 */
[----:B------:R0:W1:Y:S02]  /*10f0*/  SHFL.DOWN P3, R22, R21, R14, R15 ;  /* 0x0800000e15167389 */ /* 0x000064000006000f */
[----:B01----:R-:W-:Y:S05]  /*1100*/  ENDCOLLECTIVE ;  /* 0x000000000000791b */ /* 0x003fea0003800000 */
.L_x_20:
[----:B------:R-:W-:Y:S01]  /*1110*/  HFMA2 R14, -RZ, RZ, 0, 1.1920928955078125e-07 ;  /* 0x00000002ff0e7431 */ /* 0x000fe200000001ff */
[----:B------:R-:W-:-:S05]  /*1120*/  MOV R20, R22 ;  /* 0x0000001600147202 */ /* 0x000fca0000000f00 */
[----:B------:R-:W-:-:S04]  /*1130*/  FADD R20, R17, R20 ;  /* 0x0000001411147221 */ /* 0x000fc80000000000 */
[----:B------:R-:W-:-:S07]  /*1140*/  IMAD.MOV.U32 R21, RZ, RZ, R20 ;  /* 0x000000ffff157224 */ /* 0x000fce00078e0014 */
[----:B------:R-:W-:Y:S05]  /*1150*/  WARPSYNC.COLLECTIVE R16, `(.L_x_21) ;  /* 0x0000000010087348 */ /* 0x000fea0003c00000 */
[----:B------:R0:W1:Y:S02]  /*1160*/  SHFL.DOWN P3, R22, R21, R14, R15 ;  /* 0x0800000e15167389 */ /* 0x000064000006000f */
[----:B01----:R-:W-:Y:S05]  /*1170*/  ENDCOLLECTIVE ;  /* 0x000000000000791b */ /* 0x003fea0003800000 */
.L_x_21:
[----:B------:R-:W-:Y:S02]  /*1180*/  IMAD.MOV.U32 R14, RZ, RZ, 0x1 ;  /* 0x00000001ff0e7424 */ /* 0x000fe400078e00ff */
[----:B------:R-:W-:-:S04]  /*1190*/  IMAD.MOV.U32 R19, RZ, RZ, R22 ;  /* 0x000000ffff137224 */ /* 0x000fc800078e0016 */
[----:B------:R-:W-:-:S05]  /*11a0*/  FADD R19, R20, R19 ;  /* 0x0000001314137221 */ /* 0x000fca0000000000 */
[----:B------:R-:W-:-:S07]  /*11b0*/  MOV R21, R19 ;  /* 0x0000001300157202 */ /* 0x000fce0000000f00 */
[----:B------:R-:W-:Y:S05]  /*11c0*/  WARPSYNC.COLLECTIVE R16, `(.L_x_22) ;  /* 0x0000000010087348 */ /* 0x000fea0003c00000 */
[----:B------:R0:W1:Y:S02]  /*11d0*/  SHFL.DOWN P3, R22, R21, R14, R15 ;  /* 0x0800000e15167389 */ /* 0x000064000006000f */
[----:B01----:R-:W-:Y:S05]  /*11e0*/  ENDCOLLECTIVE ;  /* 0x000000000000791b */ /* 0x003fea0003800000 */
.L_x_22:
[----:B------:R-:W-:Y:S05]  /*11f0*/  BRA `(.L_x_23) ;  /* 0xfffffff000a07947 */ /* 0x000fea000383ffff */
.L_x_6:
[----:B------:R-:W-:Y:S01]  /*1200*/  HFMA2 R15, -RZ, RZ, 0, 1.847743988037109375e-06 ;  /* 0x0000001fff0f7431 */ /* 0x000fe200000001ff */
[----:B------:R-:W-:Y:S01]  /*1210*/  BSSY B0, `(.L_x_24) ;  /* 0x0000007000007945 */ /* 0x000fe20003800000 */
[----:B------:R-:W-:Y:S01]  /*1220*/  MOV R21, R0 ;  /* 0x0000000000157202 */ /* 0x000fe20000000f00 */
[----:B------:R-:W-:Y:S02]  /*1230*/  IMAD.MOV.U32 R14, RZ, RZ, 0x10 ;  /* 0x00000010ff0e7424 */ /* 0x000fe400078e00ff */
[----:B------:R-:W-:-:S07]  /*1240*/  IMAD.MOV.U32 R16, RZ, RZ, -0x1 ;  /* 0xffffffffff107424 */ /* 0x000fce00078e00ff */
[----:B01----:R-:W-:Y:S05]  /*1250*/  WARPSYNC.COLLECTIVE R16, `(.L_x_25) ;  /* 0x0000000010087348 */ /* 0x003fea0003c00000 */
[----:B------:R2:W3:Y:S02]  /*1260*/  SHFL.DOWN P3, R22, R21, R14, R15 ;  /* 0x0800000e15167389 */ /* 0x0004e4000006000f */
[----:B0123--:R-:W-:Y:S05]  /*1270*/  ENDCOLLECTIVE ;  /* 0x000000000000791b */ /* 0x00ffea0003800000 */
.L_x_25:
[----:B------:R-:W-:Y:S05]  /*1280*/  BSYNC B0 ;  /* 0x0000000000007941 */ /* 0x000fea0003800000 */
.L_x_24:
[----:B------:R-:W-:Y:S01]  /*1290*/  MOV R15, R22 ;  /* 0x00000016000f7202 */ /* 0x000fe20000000f00 */
[----:B------:R-:W-:Y:S01]  /*12a0*/  HFMA2 R14, -RZ, RZ, 0, 4.76837158203125e-07 ;  /* 0x00000008ff0e7431 */ /* 0x000fe200000001ff */
[----:B------:R-:W-:-:S03]  /*12b0*/  MOV R16, 0xffffffff ;  /* 0xffffffff00107802 */ /* 0x000fc60000000f00 */
[----:B------:R-:W-:Y:S01]  /*12c0*/  FADD R10, R15, R0 ;  /* 0x000000000f0a7221 */ /* 0x000fe20000000000 */
[----:B------:R-:W-:-:S03]  /*12d0*/  IMAD.MOV.U32 R15, RZ, RZ, 0x1f ;  /* 0x0000001fff0f7424 */ /* 0x000fc600078e00ff */
[----:B------:R-:W-:-:S07]  /*12e0*/  IMAD.MOV.U32 R21, RZ, RZ, R10 ;  /* 0x000000ffff157224 */ /* 0x000fce00078e000a */
[----:B------:R-:W-:Y:S05]  /*12f0*/  WARPSYNC.COLLECTIVE R16, `(.L_x_26) ;  /* 0x0000000010087348 */ /* 0x000fea0003c00000 */
[----:B------:R0:W1:Y:S02]  /*1300*/  SHFL.DOWN P3, R22, R21, R14, R15 ;  /* 0x0800000e15167389 */ /* 0x000064000006000f */
[----:B01----:R-:W-:Y:S05]  /*1310*/  ENDCOLLECTIVE ;  /* 0x000000000000791b */ /* 0x003fea0003800000 */
.L_x_26:
[----:B------:R-:W-:Y:S02]  /*1320*/  IMAD.MOV.U32 R14, RZ, RZ, 0x4 ;  /* 0x00000004ff0e7424 */ /* 0x000fe400078e00ff */
[----:B------:R-:W-:-:S04]  /*1330*/  IMAD.MOV.U32 R17, RZ, RZ, R22 ;  /* 0x000000ffff117224 */ /* 0x000fc800078e0016 */
[----:B------:R-:W-:-:S05]  /*1340*/  FADD R17, R10, R17 ;  /* 0x000000110a117221 */ /* 0x000fca0000000000 */
[----:B------:R-:W-:-:S07]  /*1350*/  MOV R21, R17 ;  /* 0x0000001100157202 */ /* 0x000fce0000000f00 */
[----:B------:R-:W-:Y:S05]  /*1360*/  WARPSYNC.COLLECTIVE R16, `(.L_x_27) ;  /* 0x0000000010087348 */ /* 0x000fea0003c00000 */
[----:B------:R0:W1:Y:S02]  /*1370*/  SHFL.DOWN P3, R22, R21, R14, R15 ;  /* 0x0800000e15167389 */ /* 0x000064000006000f */
[----:B01----:R-:W-:Y:S05]  /*1380*/  ENDCOLLECTIVE ;  /* 0x000000000000791b */ /* 0x003fea0003800000 */
.L_x_27:
[----:B------:R-:W-:Y:S01]  /*1390*/  HFMA2 R14, -RZ, RZ, 0, 1.1920928955078125e-07 ;  /* 0x00000002ff0e7431 */ /* 0x000fe200000001ff */
[----:B------:R-:W-:-:S05]  /*13a0*/  MOV R18, R22 ;  /* 0x0000001600127202 */ /* 0x000fca0000000f00 */
[----:B------:R-:W-:-:S04]  /*13b0*/  FADD R18, R17, R18 ;  /* 0x0000001211127221 */ /* 0x000fc80000000000 */
[----:B------:R-:W-:-:S07]  /*13c0*/  IMAD.MOV.U32 R21, RZ, RZ, R18 ;  /* 0x000000ffff157224 */ /* 0x000fce00078e0012 */
[----:B------:R-:W-:Y:S05]  /*13d0*/  WARPSYNC.COLLECTIVE R16, `(.L_x_28) ;  /* 0x0000000010087348 */ /* 0x000fea0003c00000 */
[----:B------:R0:W1:Y:S02]  /*13e0*/  SHFL.DOWN P3, R22, R21, R14, R15 ;  /* 0x0800000e15167389 */ /* 0x000064000006000f */
[----:B01----:R-:W-:Y:S05]  /*13f0*/  ENDCOLLECTIVE ;  /* 0x000000000000791b */ /* 0x003fea0003800000 */
.L_x_28:
[----:B------:R-:W-:Y:S02]  /*1400*/  IMAD.MOV.U32 R14, RZ, RZ, 0x1 ;  /* 0x00000001ff0e7424 */ /* 0x000fe400078e00ff */
[----:B------:R-:W-:-:S04]  /*1410*/  IMAD.MOV.U32 R19, RZ, RZ, R22 ;  /* 0x000000ffff137224 */ /* 0x000fc800078e0016 */
[----:B------:R-:W-:-:S05]  /*1420*/  FADD R19, R18, R19 ;  /* 0x0000001312137221 */ /* 0x000fca0000000000 */
[----:B------:R-:W-:-:S07]  /*1430*/  MOV R21, R19 ;  /* 0x0000001300157202 */ /* 0x000fce0000000f00 */
[----:B------:R-:W-:Y:S05]  /*1440*/  WARPSYNC.COLLECTIVE R16, `(.L_x_29) ;  /* 0x0000000010087348 */ /* 0x000fea0003c00000 */
[----:B------:R0:W1:Y:S02]  /*1450*/  SHFL.DOWN P3, R22, R21, R14, R15 ;  /* 0x0800000e15167389 */ /* 0x000064000006000f */
[----:B01----:R-:W-:Y:S05]  /*1460*/  ENDCOLLECTIVE ;  /* 0x000000000000791b */ /* 0x003fea0003800000 */
.L_x_29:
[----:B------:R-:W-:Y:S01]  /*1470*/  MOV R20, R22 ;  /* 0x0000001600147202 */ /* 0x000fe20000000f00 */
[----:B------:R-:W-:Y:S06]  /*1480*/  BRA `(.L_x_30) ;  /* 0xfffffff000347947 */ /* 0x000fec000383ffff */
.L_x_8:
[----:B------:R-:W-:Y:S02]  /*1490*/  HFMA2 R14, -RZ, RZ, 0, 9.5367431640625e-07 ;  /* 0x00000010ff0e7431 */ /* 0x000fe400000001ff */
[----:B---3--:R-:W-:Y:S01]  /*14a0*/  IMAD.MOV.U32 R21, RZ, RZ, R0 ;  /* 0x000000ffff157224 */ /* 0x008fe200078e0000 */
[----:B------:R-:W-:Y:S01]  /*14b0*/  MOV R16, 0xffffffff ;  /* 0xffffffff00107802 */ /* 0x000fe20000000f00 */
[----:B------:R-:W-:-:S07]  /*14c0*/  IMAD.MOV.U32 R15, RZ, RZ, 0x1f ;  /* 0x0000001fff0f7424 */ /* 0x000fce00078e00ff */
[----:B012---:R-:W-:Y:S05]  /*14d0*/  WARPSYNC.COLLECTIVE R16, `(.L_x_31) ;  /* 0x0000000010087348 */ /* 0x007fea0003c00000 */
[----:B------:R3:W4:Y:S02]  /*14e0*/  SHFL.DOWN P3, R22, R21, R14, R15 ;  /* 0x0800000e15167389 */ /* 0x000724000006000f */
[----:B01234-:R-:W-:Y:S05]  /*14f0*/  ENDCOLLECTIVE ;  /* 0x000000000000791b */ /* 0x01ffea0003800000 */
.L_x_31:
[----:B------:R-:W-:Y:S02]  /*1500*/  IMAD.MOV.U32 R14, RZ, RZ, 0x8 ;  /* 0x00000008ff0e7424 */ /* 0x000fe400078e00ff */
[----:B------:R-:W-:-:S04]  /*1510*/  IMAD.MOV.U32 R11, RZ, RZ, R22 ;  /* 0x000000ffff0b7224 */ /* 0x000fc800078e0016 */
[----:B------:R-:W-:-:S05]  /*1520*/  FADD R11, R11, R0 ;  /* 0x000000000b0b7221 */ /* 0x000fca0000000000 */
[----:B------:R-:W-:-:S07]  /*1530*/  MOV R21, R11 ;  /* 0x0000000b00157202 */ /* 0x000fce0000000f00 */
[----:B------:R-:W-:Y:S05]  /*1540*/  WARPSYNC.COLLECTIVE R16, `(.L_x_32) ;  /* 0x0000000010087348 */ /* 0x000fea0003c00000 */
[----:B------:R0:W1:Y:S02]  /*1550*/  SHFL.DOWN P3, R22, R21, R14, R15 ;  /* 0x0800000e15167389 */ /* 0x000064000006000f */
[----:B01----:R-:W-:Y:S05]  /*1560*/  ENDCOLLECTIVE ;  /* 0x000000000000791b */ /* 0x003fea0003800000 */
.L_x_32:
[----:B------:R-:W-:Y:S01]  /*1570*/  HFMA2 R14, -RZ, RZ, 0, 2.384185791015625e-07 ;  /* 0x00000004ff0e7431 */ /* 0x000fe200000001ff */
[----:B------:R-:W-:-:S05]  /*1580*/  MOV R10, R22 ;  /* 0x00000016000a7202 */ /* 0x000fca0000000f00 */
[----:B------:R-:W-:-:S04]  /*1590*/  FADD R10, R11, R10 ;  /* 0x0000000a0b0a7221 */ /* 0x000fc80000000000 */
[----:B------:R-:W-:-:S07]  /*15a0*/  IMAD.MOV.U32 R21, RZ, RZ, R10 ;  /* 0x000000ffff157224 */ /* 0x000fce00078e000a */
[----:B------:R-:W-:Y:S05]  /*15b0*/  WARPSYNC.COLLECTIVE R16, `(.L_x_33) ;  /* 0x0000000010087348 */ /* 0x000fea0003c00000 */
[----:B------:R0:W1:Y:S02]  /*15c0*/  SHFL.DOWN P3, R22, R21, R14, R15 ;  /* 0x0800000e15167389 */ /* 0x000064000006000f */
[----:B01----:R-:W-:Y:S05]  /*15d0*/  ENDCOLLECTIVE ;  /* 0x000000000000791b */ /* 0x003fea0003800000 */
.L_x_33:
[----:B------:R-:W-:Y:S02]  /*15e0*/  IMAD.MOV.U32 R14, RZ, RZ, 0x2 ;  /* 0x00000002ff0e7424 */ /* 0x000fe400078e00ff */
[----:B------:R-:W-:-:S04]  /*15f0*/  IMAD.MOV.U32 R17, RZ, RZ, R22 ;  /* 0x000000ffff117224 */ /* 0x000fc800078e0016 */
[----:B------:R-:W-:-:S05]  /*1600*/  FADD R17, R10, R17 ;  /* 0x000000110a117221 */ /* 0x000fca0000000000 */
[----:B------:R-:W-:-:S07]  /*1610*/  MOV R21, R17 ;  /* 0x0000001100157202 */ /* 0x000fce0000000f00 */
[----:B------:R-:W-:Y:S05]  /*1620*/  WARPSYNC.COLLECTIVE R16, `(.L_x_34) ;  /* 0x0000000010087348 */ /* 0x000fea0003c00000 */
[----:B------:R0:W1:Y:S02]  /*1630*/  SHFL.DOWN P3, R22, R21, R14, R15 ;  /* 0x0800000e15167389 */ /* 0x000064000006000f */
[----:B01----:R-:W-:Y:S05]  /*1640*/  ENDCOLLECTIVE ;  /* 0x000000000000791b */ /* 0x003fea0003800000 */
.L_x_34:
[----:B------:R-:W-:Y:S01]  /*1650*/  HFMA2 R14, -RZ, RZ, 0, 5.9604644775390625e-08 ;  /* 0x00000001ff0e7431 */ /* 0x000fe200000001ff */
[----:B------:R-:W-:-:S05]  /*1660*/  MOV R12, R22 ;  /* 0x00000016000c7202 */ /* 0x000fca0000000f00 */
[----:B------:R-:W-:-:S04]  /*1670*/  FADD R12, R17, R12 ;  /* 0x0000000c110c7221 */ /* 0x000fc80000000000 */
[----:B------:R-:W-:-:S07]  /*1680*/  IMAD.MOV.U32 R21, RZ, RZ, R12 ;  /* 0x000000ffff157224 */ /* 0x000fce00078e000c */
[----:B------:R-:W-:Y:S05]  /*1690*/  WARPSYNC.COLLECTIVE R16, `(.L_x_35) ;  /* 0x0000000010087348 */ /* 0x000fea0003c00000 */
[----:B------:R0:W1:Y:S02]  /*16a0*/  SHFL.DOWN P3, R22, R21, R14, R15 ;  /* 0x0800000e15167389 */ /* 0x000064000006000f */
[----:B01----:R-:W-:Y:S05]  /*16b0*/  ENDCOLLECTIVE ;  /* 0x000000000000791b */ /* 0x003fea0003800000 */
.L_x_35:
[----:B------:R-:W-:Y:S01]  /*16c0*/  IMAD.MOV.U32 R19, RZ, RZ, R22 ;  /* 0x000000ffff137224 */ /* 0x000fe200078e0016 */
[----:B------:R-:W-:Y:S06]  /*16d0*/  BRA `(.L_x_36) ;  /* 0xffffffec00e87947 */ /* 0x000fec000383ffff */
        .weak           $__internal_0_$__cuda_sm3x_div_rn_noftz_f32_slowpath
        .type           $__internal_0_$__cuda_sm3x_div_rn_noftz_f32_slowpath,@function
        .size           $__internal_0_$__cuda_sm3x_div_rn_noftz_f32_slowpath,(.L_x_49 - $__internal_0_$__cuda_sm3x_div_rn_noftz_f32_slowpath)
$__internal_0_$__cuda_sm3x_div_rn_noftz_f32_slowpath:
[----:B------:R-:W-:Y:S01]  /*16e0*/  SHF.R.U32.HI R12, RZ, 0x17, R3 ;  /* 0x00000017ff0c7819 */ /* 0x000fe20000011603 */
[----:B------:R-:W-:Y:S01]  /*16f0*/  BSSY.RECONVERGENT B1, `(.L_x_37) ;  /* 0x0000063000017945 */ /* 0x000fe20003800200 */
[----:B------:R-:W-:Y:S02]  /*1700*/  SHF.R.U32.HI R11, RZ, 0x17, R2 ;  /* 0x00000017ff0b7819 */ /* 0x000fe40000011602 */
[----:B------:R-:W-:Y:S02]  /*1710*/  LOP3.LUT R12, R12, 0xff, RZ, 0xc0, !PT ;  /* 0x000000ff0c0c7812 */ /* 0x000fe400078ec0ff */
[----:B------:R-:W-:Y:S02]  /*1720*/  LOP3.LUT R16, R11, 0xff, RZ, 0xc0, !PT ;  /* 0x000000ff0b107812 */ /* 0x000fe400078ec0ff */
[----:B------:R-:W-:Y:S02]  /*1730*/  IADD3 R15, PT, PT, R12, -0x1, RZ ;  /* 0xffffffff0c0f7810 */ /* 0x000fe40007ffe0ff */
[----:B------:R-:W-:Y:S01]  /*1740*/  MOV R13, R3 ;  /* 0x00000003000d7202 */ /* 0x000fe20000000f00 */
[----:B------:R-:W-:Y:S01]  /*1750*/  VIADD R14, R16, 0xffffffff ;  /* 0xffffffff100e7836 */ /* 0x000fe20000000000 */
[----:B------:R-:W-:-:S04]  /*1760*/  ISETP.GT.U32.AND P0, PT, R15, 0xfd, PT ;  /* 0x000000fd0f00780c */ /* 0x000fc80003f04070 */
[----:B------:R-:W-:-:S13]  /*1770*/  ISETP.GT.U32.OR P0, PT, R14, 0xfd, P0 ;  /* 0x000000fd0e00780c */ /* 0x000fda0000704470 */
[----:B------:R-:W-:Y:S01]  /*1780*/  @!P0 IMAD.MOV.U32 R11, RZ, RZ, RZ ;  /* 0x000000ffff0b8224 */ /* 0x000fe200078e00ff */
[----:B------:R-:W-:Y:S06]  /*1790*/  @!P0 BRA `(.L_x_38) ;  /* 0x00000000005c8947 */ /* 0x000fec0003800000 */
[----:B------:R-:W-:Y:S02]  /*17a0*/  FSETP.GTU.FTZ.AND P0, PT, |R2|, +INF , PT ;  /* 0x7f8000000200780b */ /* 0x000fe40003f1c200 */
[----:B------:R-:W-:-:S04]  /*17b0*/  FSETP.GTU.FTZ.AND P1, PT, |R3|, +INF , PT ;  /* 0x7f8000000300780b */ /* 0x000fc80003f3c200 */
[----:B------:R-:W-:-:S13]  /*17c0*/  PLOP3.LUT P0, PT, P0, P1, PT, 0xf8, 0x8f ;  /* 0x00000000008f781c */ /* 0x000fda0000703f70 */
[----:B------:R-:W-:Y:S05]  /*17d0*/  @P0 BRA `(.L_x_39) ;  /* 0x00000004004c0947 */ /* 0x000fea0003800000 */
[----:B------:R-:W-:-:S13]  /*17e0*/  LOP3.LUT P0, RZ, R13, 0x7fffffff, R2, 0xc8, !PT ;  /* 0x7fffffff0dff7812 */ /* 0x000fda000780c802 */
[----:B------:R-:W-:Y:S05]  /*17f0*/  @!P0 BRA `(.L_x_40) ;  /* 0x00000004003c8947 */ /* 0x000fea0003800000 */
[C---:B------:R-:W-:Y:S02]  /*1800*/  FSETP.NEU.FTZ.AND P1, PT, |R2|.reuse, +INF , PT ;  /* 0x7f8000000200780b */ /* 0x040fe40003f3d200 */
[----:B------:R-:W-:Y:S02]  /*1810*/  FSETP.NEU.FTZ.AND P2, PT, |R3|, +INF , PT ;  /* 0x7f8000000300780b */ /* 0x000fe40003f5d200 */
[----:B------:R-:W-:-:S11]  /*1820*/  FSETP.NEU.FTZ.AND P0, PT, |R2|, +INF , PT ;  /* 0x7f8000000200780b */ /* 0x000fd60003f1d200 */
[----:B------:R-:W-:Y:S05]  /*1830*/  @!P2 BRA !P1, `(.L_x_40) ;  /* 0x00000004002ca947 */ /* 0x000fea0004800000 */
[----:B------:R-:W-:-:S04]  /*1840*/  LOP3.LUT P1, RZ, R2, 0x7fffffff, RZ, 0xc0, !PT ;  /* 0x7fffffff02ff7812 */ /* 0x000fc8000782c0ff */
[----:B------:R-:W-:-:S13]  /*1850*/  PLOP3.LUT P1, PT, P2, P1, PT, 0x2f, 0xf2 ;  /* 0x0000000000f2781c */ /* 0x000fda0001722577 */
[----:B------:R-:W-:Y:S05]  /*1860*/  @P1 BRA `(.L_x_41) ;  /* 0x0000000400181947 */ /* 0x000fea0003800000 */
[----:B------:R-:W-:-:S04]  /*1870*/  LOP3.LUT P1, RZ, R13, 0x7fffffff, RZ, 0xc0, !PT ;  /* 0x7fffffff0dff7812 */ /* 0x000fc8000782c0ff */
[----:B------:R-:W-:-:S13]  /*1880*/  PLOP3.LUT P0, PT, P0, P1, PT, 0x2f, 0xf2 ;  /* 0x0000000000f2781c */ /* 0x000fda0000702577 */
[----:B------:R-:W-:Y:S05]  /*1890*/  @P0 BRA `(.L_x_42) ;  /* 0x0000000400000947 */ /* 0x000fea0003800000 */
[----:B------:R-:W-:Y:S02]  /*18a0*/  ISETP.GE.AND P0, PT, R14, RZ, PT ;  /* 0x000000ff0e00720c */ /* 0x000fe40003f06270 */
[----:B------:R-:W-:-:S11]  /*18b0*/  ISETP.GE.AND P1, PT, R15, RZ, PT ;  /* 0x000000ff0f00720c */ /* 0x000fd60003f26270 */
[----:B------:R-:W-:Y:S01]  /*18c0*/  @P0 MOV R11, RZ ;  /* 0x000000ff000b0202 */ /* 0x000fe20000000f00 */
[----:B------:R-:W-:Y:S02]  /*18d0*/  @!P0 IMAD.MOV.U32 R11, RZ, RZ, -0x40 ;  /* 0xffffffc0ff0b8424 */ /* 0x000fe400078e00ff */
[----:B------:R-:W-:Y:S01]  /*18e0*/  @!P0 FFMA R2, R2, 1.84467440737095516160e+19, RZ ;  /* 0x5f80000002028823 */ /* 0x000fe200000000ff */
[----:B------:R-:W-:Y:S02]  /*18f0*/  @!P1 FFMA R13, R3, 1.84467440737095516160e+19, RZ ;  /* 0x5f800000030d9823 */ /* 0x000fe400000000ff */
[----:B------:R-:W-:-:S07]  /*1900*/  @!P1 IADD3 R11, PT, PT, R11, 0x40, RZ ;  /* 0x000000400b0b9810 */ /* 0x000fce0007ffe0ff */
.L_x_38:
[----:B------:R-:W-:Y:S01]  /*1910*/  LEA R14, R12, 0xc0800000, 0x17 ;  /* 0xc08000000c0e7811 */ /* 0x000fe200078eb8ff */
[----:B------:R-:W-:Y:S04]  /*1920*/  BSSY.RECONVERGENT B2, `(.L_x_43) ;  /* 0x0000036000027945 */ /* 0x000fe80003800200 */
[----:B------:R-:W-:Y:S01]  /*1930*/  IMAD.IADD R14, R13, 0x1, -R14 ;  /* 0x000000010d0e7824 */ /* 0x000fe200078e0a0e */
[----:B------:R-:W-:-:S03]  /*1940*/  IADD3 R13, PT, PT, R16, -0x7f, RZ ;  /* 0xffffff81100d7810 */ /* 0x000fc60007ffe0ff */
[----:B------:R0:W1:Y:S01]  /*1950*/  MUFU.RCP R15, R14 ;  /* 0x0000000e000f7308 */ /* 0x0000620000001000 */
[----:B------:R-:W-:Y:S01]  /*1960*/  FADD.FTZ R17, -R14, -RZ ;  /* 0x800000ff0e117221 */ /* 0x000fe20000010100 */
[C---:B------:R-:W-:Y:S01]  /*1970*/  IMAD R2, R13.reuse, -0x800000, R2 ;  /* 0xff8000000d027824 */ /* 0x040fe200078e0202 */
[----:B0-----:R-:W-:-:S05]  /*1980*/  IADD3 R14, PT, PT, R13, 0x7f, -R12 ;  /* 0x0000007f0d0e7810 */ /* 0x001fca0007ffe80c */
[----:B------:R-:W-:Y:S02]  /*1990*/  IMAD.IADD R11, R14, 0x1, R11 ;  /* 0x000000010e0b7824 */ /* 0x000fe400078e020b */
[----:B-1----:R-:W-:-:S04]  /*19a0*/  FFMA R16, R15, R17, 1 ;  /* 0x3f8000000f107423 */ /* 0x002fc80000000011 */
[----:B------:R-:W-:-:S04]  /*19b0*/  FFMA R18, R15, R16, R15 ;  /* 0x000000100f127223 */ /* 0x000fc8000000000f */
[----:B------:R-:W-:-:S04]  /*19c0*/  FFMA R15, R2, R18, RZ ;  /* 0x00000012020f7223 */ /* 0x000fc800000000ff */
[----:B------:R-:W-:-:S04]  /*19d0*/  FFMA R16, R17, R15, R2 ;  /* 0x0000000f11107223 */ /* 0x000fc80000000002 */
[----:B------:R-:W-:-:S04]  /*19e0*/  FFMA R15, R18, R16, R15 ;  /* 0x00000010120f7223 */ /* 0x000fc8000000000f */
[----:B------:R-:W-:-:S04]  /*19f0*/  FFMA R16, R17, R15, R2 ;  /* 0x0000000f11107223 */ /* 0x000fc80000000002 */
[----:B------:R-:W-:-:S05]  /*1a00*/  FFMA R2, R18, R16, R15 ;  /* 0x0000001012027223 */ /* 0x000fca000000000f */
[----:B------:R-:W-:-:S04]  /*1a10*/  SHF.R.U32.HI R12, RZ, 0x17, R2 ;  /* 0x00000017ff0c7819 */ /* 0x000fc80000011602 */
[----:B------:R-:W-:-:S04]  /*1a20*/  LOP3.LUT R12, R12, 0xff, RZ, 0xc0, !PT ;  /* 0x000000ff0c0c7812 */ /* 0x000fc800078ec0ff */
[----:B------:R-:W-:-:S05]  /*1a30*/  IADD3 R17, PT, PT, R12, R11, RZ ;  /* 0x0000000b0c117210 */ /* 0x000fca0007ffe0ff */
[----:B------:R-:W-:-:S05]  /*1a40*/  VIADD R12, R17, 0xffffffff ;  /* 0xffffffff110c7836 */ /* 0x000fca0000000000 */
[----:B------:R-:W-:-:S13]  /*1a50*/  ISETP.GE.U32.AND P0, PT, R12, 0xfe, PT ;  /* 0x000000fe0c00780c */ /* 0x000fda0003f06070 */
[----:B------:R-:W-:Y:S05]  /*1a60*/  @!P0 BRA `(.L_x_44) ;  /* 0x0000000000808947 */ /* 0x000fea0003800000 */
[----:B------:R-:W-:-:S13]  /*1a70*/  ISETP.GT.AND P0, PT, R17, 0xfe, PT ;  /* 0x000000fe1100780c */ /* 0x000fda0003f04270 */
[----:B------:R-:W-:Y:S05]  /*1a80*/  @P0 BRA `(.L_x_45) ;  /* 0x00000000006c0947 */ /* 0x000fea0003800000 */
[----:B------:R-:W-:-:S13]  /*1a90*/  ISETP.GE.AND P0, PT, R17, 0x1, PT ;  /* 0x000000011100780c */ /* 0x000fda0003f06270 */
[----:B------:R-:W-:Y:S05]  /*1aa0*/  @P0 BRA `(.L_x_46) ;  /* 0x0000000000740947 */ /* 0x000fea0003800000 */
[----:B------:R-:W-:Y:S02]  /*1ab0*/  ISETP.GE.AND P0, PT, R17, -0x18, PT ;  /* 0xffffffe81100780c */ /* 0x000fe40003f06270 */
[----:B------:R-:W-:-:S11]  /*1ac0*/  LOP3.LUT R2, R2, 0x80000000, RZ, 0xc0, !PT ;  /* 0x8000000002027812 */ /* 0x000fd600078ec0ff */
[----:B------:R-:W-:Y:S05]  /*1ad0*/  @!P0 BRA `(.L_x_46) ;  /* 0x0000000000688947 */ /* 0x000fea0003800000 */
[CCC-:B------:R-:W-:Y:S01]  /*1ae0*/  FFMA.RZ R11, R18.reuse, R16.reuse, R15.reuse ;  /* 0x00000010120b7223 */ /* 0x1c0fe2000000c00f */
[C---:B------:R-:W-:Y:S01]  /*1af0*/  IADD3 R14, PT, PT, R17.reuse, 0x20, RZ ;  /* 0x00000020110e7810 */ /* 0x040fe20007ffe0ff */
[CCC-:B------:R-:W-:Y:S01]  /*1b00*/  FFMA.RM R12, R18.reuse, R16.reuse, R15.reuse ;  /* 0x00000010120c7223 */ /* 0x1c0fe2000000400f */
[----:B------:R-:W-:Y:S02]  /*1b10*/  ISETP.NE.AND P2, PT, R17, RZ, PT ;  /* 0x000000ff1100720c */ /* 0x000fe40003f45270 */
[----:B------:R-:W-:Y:S01]  /*1b20*/  LOP3.LUT R13, R11, 0x7fffff, RZ, 0xc0, !PT ;  /* 0x007fffff0b0d7812 */ /* 0x000fe200078ec0ff */
[----:B------:R-:W-:Y:S01]  /*1b30*/  FFMA.RP R11, R18, R16, R15 ;  /* 0x00000010120b7223 */ /* 0x000fe2000000800f */
[----:B------:R-:W-:Y:S01]  /*1b40*/  IMAD.MOV R15, RZ, RZ, -R17 ;  /* 0x000000ffff0f7224 */ /* 0x000fe200078e0a11 */
[----:B------:R-:W-:Y:S02]  /*1b50*/  ISETP.NE.AND P1, PT, R17, RZ, PT ;  /* 0x000000ff1100720c */ /* 0x000fe40003f25270 */
[----:B------:R-:W-:-:S02]  /*1b60*/  LOP3.LUT R13, R13, 0x800000, RZ, 0xfc, !PT ;  /* 0x008000000d0d7812 */ /* 0x000fc400078efcff */
[----:B------:R-:W-:Y:S02]  /*1b70*/  FSETP.NEU.FTZ.AND P0, PT, R11, R12, PT ;  /* 0x0000000c0b00720b */ /* 0x000fe40003f1d000 */
[----:B------:R-:W-:Y:S02]  /*1b80*/  SHF.L.U32 R14, R13, R14, RZ ;  /* 0x0000000e0d0e7219 */ /* 0x000fe400000006ff */
[----:B------:R-:W-:Y:S02]  /*1b90*/  SEL R12, R15, RZ, P2 ;  /* 0x000000ff0f0c7207 */ /* 0x000fe40001000000 */
[----:B------:R-:W-:Y:S02]  /*1ba0*/  ISETP.NE.AND P1, PT, R14, RZ, P1 ;  /* 0x000000ff0e00720c */ /* 0x000fe40000f25270 */
[----:B------:R-:W-:Y:S02]  /*1bb0*/  SHF.R.U32.HI R12, RZ, R12, R13 ;  /* 0x0000000cff0c7219 */ /* 0x000fe4000001160d */
[----:B------:R-:W-:-:S02]  /*1bc0*/  PLOP3.LUT P0, PT, P0, P1, PT, 0xf8, 0x8f ;  /* 0x00000000008f781c */ /* 0x000fc40000703f70 */
[----:B------:R-:W-:Y:S02]  /*1bd0*/  SHF.R.U32.HI R14, RZ, 0x1, R12 ;  /* 0x00000001ff0e7819 */ /* 0x000fe4000001160c */
[----:B------:R-:W-:-:S04]  /*1be0*/  SEL R11, RZ, 0x1, !P0 ;  /* 0x00000001ff0b7807 */ /* 0x000fc80004000000 */
[----:B------:R-:W-:-:S04]  /*1bf0*/  LOP3.LUT R11, R11, 0x1, R14, 0xf8, !PT ;  /* 0x000000010b0b7812 */ /* 0x000fc800078ef80e */
[----:B------:R-:W-:-:S04]  /*1c00*/  LOP3.LUT R11, R11, R12, RZ, 0xc0, !PT ;  /* 0x0000000c0b0b7212 */ /* 0x000fc800078ec0ff */
[----:B------:R-:W-:-:S04]  /*1c10*/  IADD3 R11, PT, PT, R14, R11, RZ ;  /* 0x0000000b0e0b7210 */ /* 0x000fc80007ffe0ff */
[----:B------:R-:W-:Y:S01]  /*1c20*/  LOP3.LUT R2, R11, R2, RZ, 0xfc, !PT ;  /* 0x000000020b027212 */ /* 0x000fe200078efcff */
[----:B------:R-:W-:Y:S06]  /*1c30*/  BRA `(.L_x_46) ;  /* 0x0000000000107947 */ /* 0x000fec0003800000 */
.L_x_45:
[----:B------:R-:W-:-:S04]  /*1c40*/  LOP3.LUT R2, R2, 0x80000000, RZ, 0xc0, !PT ;  /* 0x8000000002027812 */ /* 0x000fc800078ec0ff */
[----:B------:R-:W-:Y:S01]  /*1c50*/  LOP3.LUT R2, R2, 0x7f800000, RZ, 0xfc, !PT ;  /* 0x7f80000002027812 */ /* 0x000fe200078efcff */
[----:B------:R-:W-:Y:S06]  /*1c60*/  BRA `(.L_x_46) ;  /* 0x0000000000047947 */ /* 0x000fec0003800000 */
.L_x_44:
[----:B------:R-:W-:-:S07]  /*1c70*/  IMAD R2, R11, 0x800000, R2 ;  /* 0x008000000b027824 */ /* 0x000fce00078e0202 */
.L_x_46:
[----:B------:R-:W-:Y:S05]  /*1c80*/  BSYNC.RECONVERGENT B2 ;  /* 0x0000000000027941 */ /* 0x000fea0003800200 */
.L_x_43:
[----:B------:R-:W-:Y:S05]  /*1c90*/  BRA `(.L_x_47) ;  /* 0x0000000000207947 */ /* 0x000fea0003800000 */
.L_x_42:
[----:B------:R-:W-:-:S04]  /*1ca0*/  LOP3.LUT R2, R13, 0x80000000, R2, 0x48, !PT ;  /* 0x800000000d027812 */ /* 0x000fc800078e4802 */
[----:B------:R-:W-:Y:S01]  /*1cb0*/  LOP3.LUT R2, R2, 0x7f800000, RZ, 0xfc, !PT ;  /* 0x7f80000002027812 */ /* 0x000fe200078efcff */
[----:B------:R-:W-:Y:S06]  /*1cc0*/  BRA `(.L_x_47) ;  /* 0x0000000000147947 */ /* 0x000fec0003800000 */
.L_x_41:
[----:B------:R-:W-:Y:S01]  /*1cd0*/  LOP3.LUT R2, R13, 0x80000000, R2, 0x48, !PT ;  /* 0x800000000d027812 */ /* 0x000fe200078e4802 */
[----:B------:R-:W-:Y:S06]  /*1ce0*/  BRA `(.L_x_47) ;  /* 0x00000000000c7947 */ /* 0x000fec0003800000 */
.L_x_40:
[----:B------:R-:W0:Y:S01]  /*1cf0*/  MUFU.RSQ R2, -QNAN ;  /* 0xffc0000000027908 */ /* 0x000e220000001400 */
[----:B------:R-:W-:Y:S05]  /*1d00*/  BRA `(.L_x_47) ;  /* 0x0000000000047947 */ /* 0x000fea0003800000 */
.L_x_39:
[----:B------:R-:W-:-:S07]  /*1d10*/  FADD.FTZ R2, R2, R3 ;  /* 0x0000000302027221 */ /* 0x000fce0000010000 */
.L_x_47:
[----:B------:R-:W-:Y:S05]  /*1d20*/  BSYNC.RECONVERGENT B1 ;  /* 0x0000000000017941 */ /* 0x000fea0003800200 */
.L_x_37:
[----:B------:R-:W-:Y:S01]  /*1d30*/  MOV R12, R8 ;  /* 0x00000008000c7202 */ /* 0x000fe20000000f00 */
[----:B------:R-:W-:-:S04]  /*1d40*/  IMAD.MOV.U32 R13, RZ, RZ, 0x0 ;  /* 0x00000000ff0d7424 */ /* 0x000fc800078e00ff */
[----:B0-----:R-:W-:Y:S05]  /*1d50*/  RET.REL.NODEC R12 `(_Z21layernorm_fp16_kernelP6__halfPKS_S2_S2_iif) ;  /* 0xffffffe00ca87950 */ /* 0x001fea0003c3ffff */
.L_x_48:
[----:B------:R-:W-:-:S00]  /*1d60*/  BRA `(.L_x_48) ;  /* 0xfffffffc00fc7947 */ /* 0x000fc0000383ffff */
[----:B------:R-:W-:-:S00]  /*1d70*/  NOP ;  /* 0x0000000000007918 */ /* 0x000fc00000000000 */
        /* <DEDUP_REMOVED lines=8> */
.L_x_49:


//--------------------- .nv.shared._Z21layernorm_fp16_kernelP6__halfPKS_S2_S2_iif --------------------------
	.section	.nv.shared._Z21layernorm_fp16_kernelP6__halfPKS_S2_S2_iif,"aw",@nobits
	.sectionflags	@""
	.align	4
.nv.shared._Z21layernorm_fp16_kernelP6__halfPKS_S2_S2_iif:
	.zero		1160


//--------------------- .nv.shared.reserved.0     --------------------------
	.section	.nv.shared.reserved.0,"aw",@nobits
	.weak		__nv_reservedSMEM_offset_0_alias
	.size		__nv_reservedSMEM_offset_0_alias, 0, 64
	.other		__nv_reservedSMEM_offset_0_alias,@"STO_CUDA_RESERVED_SHARED STV_DEFAULT"
__nv_reservedSMEM_offset_0_alias:
	.zero		0
	.zero		64


//--------------------- .nv.constant0._Z21layernorm_fp16_kernelP6__halfPKS_S2_S2_iif --------------------------
	.section	.nv.constant0._Z21layernorm_fp16_kernelP6__halfPKS_S2_S2_iif,"a",@progbits
	.sectionflags	@""
	.align	4
.nv.constant0._Z21layernorm_fp16_kernelP6__halfPKS_S2_S2_iif:
	.zero		940


//--------------------- SYMBOLS --------------------------

	.type		.nv.reservedSmem.offset0,@object
	.size		.nv.reservedSmem.offset0,0x4
	.type		.nv.reservedSmem.cap,@object
	.size		.nv.reservedSmem.cap,0x4
